	.target	sm_90a

	.elftype	@"ET_EXEC"


//--------------------- .note.nv.tkinfo           --------------------------
	.section	.note.nv.tkinfo,"",@"SHT_NOTE"
	.sectionflags	@"SHF_NOTE_NV_TKINFO"
	.tkinfo
        /*0018*/ 	.word	0x00000002
        /*0030*/ 	.string	""
        /*0030*/ 	.string	"ptxas"
        /*0030*/ 	.string	"Cuda compilation tools, release 13.0, V13.0.88"
        /*0030*/ 	.string	"Build cuda_13.0.r13.0/compiler.36424714_0"
        /*0030*/ 	.string	"-arch sm_90a -m 64 "



//--------------------- .note.nv.cuinfo           --------------------------
	.section	.note.nv.cuinfo,"",@"SHT_NOTE"
	.sectionflags	@"SHF_NOTE_NV_CUINFO"
        /*0018*/ 	.short	0x0002
        /*001a*/ 	.short	0x005a
        /*001c*/ 	.short	0x0082
	.zero		2


//--------------------- .nv.info                  --------------------------
	.section	.nv.info,"",@"SHT_CUDA_INFO"
	.align	4


	//----- nvinfo : EIATTR_REGCOUNT
	.align		4
        /*0000*/ 	.byte	0x04, 0x2f
        /*0002*/ 	.short	(.L_12 - .L_11)
	.align		4
.L_11:
        /*0004*/ 	.word	index@(_ZN7cutlass13device_kernelINS_4conv6kernel13ConvUniversalINS1_16ConvProblemShapeILNS1_8OperatorE0ELi2EEENS1_10collective14CollectiveConvINS1_46MainloopSm90TmaGmmaWarpSpecializedImplicitGemmILS5_0ELi14ELi2EN4cute5tupleIJNSA_1CILi1EEESD_SD_EEENS1_36KernelImplicitTmaWarpSpecializedSm90ELi1EEENSB_IJNSC_ILi128EEESH_NSB_IJNSC_ILi32EEEEEEEEENS_10bfloat16_tESL_NSA_8TiledMMAINSA_8MMA_AtomIJNSA_4SM904GMMA28MMA_64x128x16_F32BF16BF16_SSILNSP_5MajorE0ELSR_0ELNSP_7ScaleInE1ELSS_1EEEEEENSA_6LayoutISE_NSB_IJNSC_ILi0EEESW_SW_EEEEENSB_IJNSA_10UnderscoreESZ_SZ_EEEEENS7_6detail26Sm90ImplicitGemmTileTraitsINSA_20SM90_TMA_LOAD_IM2COLENSA_14ComposedLayoutINSA_7SwizzleILi2ELi4ELi3EEENSA_18smem_ptr_flag_bitsILi16EEENSV_INSB_IJNSB_IJNSC_ILi8EEENSC_ILi16EEEEEENSB_IJSI_SD_EEENSB_IJSD_NSC_ILi14EEEEEEEEENSB_IJNSB_IJSI_NSC_ILi256EEEEEENSB_IJSD_SW_EEENSB_IJSW_NSC_ILi4096EEEEEEEEEEEEEvEENS13_INSA_13SM90_TMA_LOADES1O_vEEEENS_8epilogue10collective6detail29Sm90TmaWarpSpecializedAdapterINS1U_15DefaultEpilogueISL_NSB_IJNSB_IJlllEEESD_SW_EEES1Z_NS1T_6thread17LinearCombinationISL_Li1EffLNS20_9ScaleType4KindE0ELNS_15FloatRoundStyleE2ESL_EENS_4gemm15EpilogueDefaultEEEEEvvEEEEvNT_6ParamsE)
        /*0008*/ 	.word	0x0000009a


	//----- nvinfo : EIATTR_FRAME_SIZE
	.align		4
.L_12:
        /*000c*/ 	.byte	0x04, 0x11
        /*000e*/ 	.short	(.L_14 - .L_13)
	.align		4
.L_13:
        /*0010*/ 	.word	index@(_ZN7cutlass13device_kernelINS_4conv6kernel13ConvUniversalINS1_16ConvProblemShapeILNS1_8OperatorE0ELi2EEENS1_10collective14CollectiveConvINS1_46MainloopSm90TmaGmmaWarpSpecializedImplicitGemmILS5_0ELi14ELi2EN4cute5tupleIJNSA_1CILi1EEESD_SD_EEENS1_36KernelImplicitTmaWarpSpecializedSm90ELi1EEENSB_IJNSC_ILi128EEESH_NSB_IJNSC_ILi32EEEEEEEEENS_10bfloat16_tESL_NSA_8TiledMMAINSA_8MMA_AtomIJNSA_4SM904GMMA28MMA_64x128x16_F32BF16BF16_SSILNSP_5MajorE0ELSR_0ELNSP_7ScaleInE1ELSS_1EEEEEENSA_6LayoutISE_NSB_IJNSC_ILi0EEESW_SW_EEEEENSB_IJNSA_10UnderscoreESZ_SZ_EEEEENS7_6detail26Sm90ImplicitGemmTileTraitsINSA_20SM90_TMA_LOAD_IM2COLENSA_14ComposedLayoutINSA_7SwizzleILi2ELi4ELi3EEENSA_18smem_ptr_flag_bitsILi16EEENSV_INSB_IJNSB_IJNSC_ILi8EEENSC_ILi16EEEEEENSB_IJSI_SD_EEENSB_IJSD_NSC_ILi14EEEEEEEEENSB_IJNSB_IJSI_NSC_ILi256EEEEEENSB_IJSD_SW_EEENSB_IJSW_NSC_ILi4096EEEEEEEEEEEEEvEENS13_INSA_13SM90_TMA_LOADES1O_vEEEENS_8epilogue10collective6detail29Sm90TmaWarpSpecializedAdapterINS1U_15DefaultEpilogueISL_NSB_IJNSB_IJlllEEESD_SW_EEES1Z_NS1T_6thread17LinearCombinationISL_Li1EffLNS20_9ScaleType4KindE0ELNS_15FloatRoundStyleE2ESL_EENS_4gemm15EpilogueDefaultEEEEEvvEEEEvNT_6ParamsE)
        /*0014*/ 	.word	0x00000000


	//----- nvinfo : EIATTR_MIN_STACK_SIZE
	.align		4
.L_14:
        /*0018*/ 	.byte	0x04, 0x12
        /*001a*/ 	.short	(.L_16 - .L_15)
	.align		4
.L_15:
        /*001c*/ 	.word	index@(_ZN7cutlass13device_kernelINS_4conv6kernel13ConvUniversalINS1_16ConvProblemShapeILNS1_8OperatorE0ELi2EEENS1_10collective14CollectiveConvINS1_46MainloopSm90TmaGmmaWarpSpecializedImplicitGemmILS5_0ELi14ELi2EN4cute5tupleIJNSA_1CILi1EEESD_SD_EEENS1_36KernelImplicitTmaWarpSpecializedSm90ELi1EEENSB_IJNSC_ILi128EEESH_NSB_IJNSC_ILi32EEEEEEEEENS_10bfloat16_tESL_NSA_8TiledMMAINSA_8MMA_AtomIJNSA_4SM904GMMA28MMA_64x128x16_F32BF16BF16_SSILNSP_5MajorE0ELSR_0ELNSP_7ScaleInE1ELSS_1EEEEEENSA_6LayoutISE_NSB_IJNSC_ILi0EEESW_SW_EEEEENSB_IJNSA_10UnderscoreESZ_SZ_EEEEENS7_6detail26Sm90ImplicitGemmTileTraitsINSA_20SM90_TMA_LOAD_IM2COLENSA_14ComposedLayoutINSA_7SwizzleILi2ELi4ELi3EEENSA_18smem_ptr_flag_bitsILi16EEENSV_INSB_IJNSB_IJNSC_ILi8EEENSC_ILi16EEEEEENSB_IJSI_SD_EEENSB_IJSD_NSC_ILi14EEEEEEEEENSB_IJNSB_IJSI_NSC_ILi256EEEEEENSB_IJSD_SW_EEENSB_IJSW_NSC_ILi4096EEEEEEEEEEEEEvEENS13_INSA_13SM90_TMA_LOADES1O_vEEEENS_8epilogue10collective6detail29Sm90TmaWarpSpecializedAdapterINS1U_15DefaultEpilogueISL_NSB_IJNSB_IJlllEEESD_SW_EEES1Z_NS1T_6thread17LinearCombinationISL_Li1EffLNS20_9ScaleType4KindE0ELNS_15FloatRoundStyleE2ESL_EENS_4gemm15EpilogueDefaultEEEEEvvEEEEvNT_6ParamsE)
        /*0020*/ 	.word	0x00000000
.L_16:


//--------------------- .nv.compat                --------------------------
	.section	.nv.compat,"",@"SHT_CUDA_COMPAT_INFO"
	.align	4
        /*0000*/ 	.byte	0x02, 0x09, 0x01, 0x00, 0x02, 0x02, 0x04, 0x00, 0x02, 0x05, 0x05, 0x00, 0x03, 0x07, 0x01, 0x01
        /*0010*/ 	.byte	0x02, 0x03, 0x01, 0x00, 0x02, 0x06, 0x01, 0x00, 0x04, 0x0b, 0x08, 0x00, 0x00, 0x00, 0x00, 0x00
        /*0020*/ 	.byte	0x00, 0x00, 0x00, 0x00


//--------------------- .nv.info._ZN7cutlass13device_kernelINS_4conv6kernel13ConvUniversalINS1_16ConvProblemShapeILNS1_8OperatorE0ELi2EEENS1_10collective14CollectiveConvINS1_46MainloopSm90TmaGmmaWarpSpecializedImplicitGemmILS5_0ELi14ELi2EN4cute5tupleIJNSA_1CILi1EEESD_SD_EEENS1_36KernelImplicitTmaWarpSpecializedSm90ELi1EEENSB_IJNSC_ILi128EEESH_NSB_IJNSC_ILi32EEEEEEEEENS_10bfloat16_tESL_NSA_8TiledMMAINSA_8MMA_AtomIJNSA_4SM904GMMA28MMA_64x128x16_F32BF16BF16_SSILNSP_5MajorE0ELSR_0ELNSP_7ScaleInE1ELSS_1EEEEEENSA_6LayoutISE_NSB_IJNSC_ILi0EEESW_SW_EEEEENSB_IJNSA_10UnderscoreESZ_SZ_EEEEENS7_6detail26Sm90ImplicitGemmTileTraitsINSA_20SM90_TMA_LOAD_IM2COLENSA_14ComposedLayoutINSA_7SwizzleILi2ELi4ELi3EEENSA_18smem_ptr_flag_bitsILi16EEENSV_INSB_IJNSB_IJNSC_ILi8EEENSC_ILi16EEEEEENSB_IJSI_SD_EEENSB_IJSD_NSC_ILi14EEEEEEEEENSB_IJNSB_IJSI_NSC_ILi256EEEEEENSB_IJSD_SW_EEENSB_IJSW_NSC_ILi4096EEEEEEEEEEEEEvEENS13_INSA_13SM90_TMA_LOADES1O_vEEEENS_8epilogue10collective6detail29Sm90TmaWarpSpecializedAdapterINS1U_15DefaultEpilogueISL_NSB_IJNSB_IJlllEEESD_SW_EEES1Z_NS1T_6thread17LinearCombinationISL_Li1EffLNS20_9ScaleType4KindE0ELNS_15FloatRoundStyleE2ESL_EENS_4gemm15EpilogueDefaultEEEEEvvEEEEvNT_6ParamsE --------------------------
	.section	.nv.info._ZN7cutlass13device_kernelINS_4conv6kernel13ConvUniversalINS1_16ConvProblemShapeILNS1_8OperatorE0ELi2EEENS1_10collective14CollectiveConvINS1_46MainloopSm90TmaGmmaWarpSpecializedImplicitGemmILS5_0ELi14ELi2EN4cute5tupleIJNSA_1CILi1EEESD_SD_EEENS1_36KernelImplicitTmaWarpSpecializedSm90ELi1EEENSB_IJNSC_ILi128EEESH_NSB_IJNSC_ILi32EEEEEEEEENS_10bfloat16_tESL_NSA_8TiledMMAINSA_8MMA_AtomIJNSA_4SM904GMMA28MMA_64x128x16_F32BF16BF16_SSILNSP_5MajorE0ELSR_0ELNSP_7ScaleInE1ELSS_1EEEEEENSA_6LayoutISE_NSB_IJNSC_ILi0EEESW_SW_EEEEENSB_IJNSA_10UnderscoreESZ_SZ_EEEEENS7_6detail26Sm90ImplicitGemmTileTraitsINSA_20SM90_TMA_LOAD_IM2COLENSA_14ComposedLayoutINSA_7SwizzleILi2ELi4ELi3EEENSA_18smem_ptr_flag_bitsILi16EEENSV_INSB_IJNSB_IJNSC_ILi8EEENSC_ILi16EEEEEENSB_IJSI_SD_EEENSB_IJSD_NSC_ILi14EEEEEEEEENSB_IJNSB_IJSI_NSC_ILi256EEEEEENSB_IJSD_SW_EEENSB_IJSW_NSC_ILi4096EEEEEEEEEEEEEvEENS13_INSA_13SM90_TMA_LOADES1O_vEEEENS_8epilogue10collective6detail29Sm90TmaWarpSpecializedAdapterINS1U_15DefaultEpilogueISL_NSB_IJNSB_IJlllEEESD_SW_EEES1Z_NS1T_6thread17LinearCombinationISL_Li1EffLNS20_9ScaleType4KindE0ELNS_15FloatRoundStyleE2ESL_EENS_4gemm15EpilogueDefaultEEEEEvvEEEEvNT_6ParamsE,"",@"SHT_CUDA_INFO"
	.sectionflags	@""
	.align	4


	//----- nvinfo : EIATTR_CUDA_API_VERSION
	.align		4
        /*0000*/ 	.byte	0x04, 0x37
        /*0002*/ 	.short	(.L_18 - .L_17)
.L_17:
        /*0004*/ 	.word	0x00000082


	//----- nvinfo : EIATTR_KPARAM_INFO
	.align		4
.L_18:
        /*0008*/ 	.byte	0x04, 0x17
        /*000a*/ 	.short	(.L_20 - .L_19)
.L_19:
        /*000c*/ 	.word	0x00000000
        /*0010*/ 	.short	0x0000
        /*0012*/ 	.short	0x0070
        /*0014*/ 	.byte	0x00, 0xf0, 0x01, 0x0e


	//----- nvinfo : EIATTR_SPARSE_MMA_MASK
	.align		4
.L_20:
        /*0018*/ 	.byte	0x03, 0x50
        /*001a*/ 	.short	0x0000


	//----- nvinfo : EIATTR_MAXREG_COUNT
	.align		4
        /*001c*/ 	.byte	0x03, 0x1b
        /*001e*/ 	.short	0x00ff


	//----- nvinfo : EIATTR_NUM_BARRIERS
	.align		4
        /*0020*/ 	.byte	0x02, 0x4c
        /*0022*/ 	.byte	0x01
	.zero		1


	//----- nvinfo : EIATTR_MERCURY_ISA_VERSION
	.align		4
        /*0024*/ 	.byte	0x03, 0x5f
        /*0026*/ 	.short	0x0101


	//----- nvinfo : EIATTR_COOP_GROUP_MASK_REGIDS
	.align		4
        /*0028*/ 	.byte	0x04, 0x29
        /*002a*/ 	.short	(.L_22 - .L_21)


	//   ....[0]....
.L_21:
        /*002c*/ 	.word	0xffffffff


	//   ....[1]....
        /*0030*/ 	.word	0xffffffff


	//   ....[2]....
        /*0034*/ 	.word	0xffffffff


	//----- nvinfo : EIATTR_COOP_GROUP_INSTR_OFFSETS
	.align		4
.L_22:
        /*0038*/ 	.byte	0x04, 0x28
        /*003a*/ 	.short	(.L_24 - .L_23)


	//   ....[0]....
.L_23:
        /*003c*/ 	.word	0x00000060


	//   ....[1]....
        /*0040*/ 	.word	0x00000070


	//   ....[2]....
        /*0044*/ 	.word	0x00000130


	//----- nvinfo : EIATTR_MBARRIER_INSTR_OFFSETS
	.align		4
.L_24:
        /*0048*/ 	.byte	0x04, 0x39
        /*004a*/ 	.short	(.L_26 - .L_25)


	//   ....[0]....
.L_25:
        /*004c*/ 	.word	0x00000270
        /*0050*/ 	.word	0x000000ff
        /*0054*/ 	.word	0x00038000
        /*0058*/ 	.short	0x0100
        /*005a*/ 	.byte	0x08
	.zero		1


	//   ....[1]....
        /*005c*/ 	.word	0x00000280
        /*0060*/ 	.word	0x000000ff
        /*0064*/ 	.word	0x00038070
        /*0068*/ 	.short	0x0100
        /*006a*/ 	.byte	0x08
	.zero		1


	//   ....[2]....
        /*006c*/ 	.word	0x00000290
        /*0070*/ 	.word	0x000000ff
        /*0074*/ 	.word	0x00038008
        /*0078*/ 	.short	0x0100
        /*007a*/ 	.byte	0x08
	.zero		1


	//   ....[3]....
        /*007c*/ 	.word	0x000002a0
        /*0080*/ 	.word	0x000000ff
        /*0084*/ 	.word	0x00038078
        /*0088*/ 	.short	0x0100
        /*008a*/ 	.byte	0x08
	.zero		1


	//   ....[4]....
        /*008c*/ 	.word	0x000002b0
        /*0090*/ 	.word	0x000000ff
        /*0094*/ 	.word	0x00038010
        /*0098*/ 	.short	0x0100
        /*009a*/ 	.byte	0x08
	.zero		1


	//   ....[5]....
        /*009c*/ 	.word	0x000002c0
        /*00a0*/ 	.word	0x000000ff
        /*00a4*/ 	.word	0x00038080
        /*00a8*/ 	.short	0x0100
        /*00aa*/ 	.byte	0x08
	.zero		1


	//   ....[6]....
        /*00ac*/ 	.word	0x000002d0
        /*00b0*/ 	.word	0x000000ff
        /*00b4*/ 	.word	0x00038018
        /*00b8*/ 	.short	0x0100
        /*00ba*/ 	.byte	0x08
	.zero		1


	//   ....[7]....
        /*00bc*/ 	.word	0x000002e0
        /*00c0*/ 	.word	0x000000ff
        /*00c4*/ 	.word	0x00038088
        /*00c8*/ 	.short	0x0100
        /*00ca*/ 	.byte	0x08
	.zero		1


	//   ....[8]....
        /*00cc*/ 	.word	0x000002f0
        /*00d0*/ 	.word	0x000000ff
        /*00d4*/ 	.word	0x00038020
        /*00d8*/ 	.short	0x0100
        /*00da*/ 	.byte	0x08
	.zero		1


	//   ....[9]....
        /*00dc*/ 	.word	0x00000300
        /*00e0*/ 	.word	0x000000ff
        /*00e4*/ 	.word	0x00038090
        /*00e8*/ 	.short	0x0100
        /*00ea*/ 	.byte	0x08
	.zero		1


	//   ....[10]....
        /*00ec*/ 	.word	0x00000310
        /*00f0*/ 	.word	0x000000ff
        /*00f4*/ 	.word	0x00038028
        /*00f8*/ 	.short	0x0100
        /*00fa*/ 	.byte	0x08
	.zero		1


	//   ....[11]....
        /*00fc*/ 	.word	0x00000320
        /*0100*/ 	.word	0x000000ff
        /*0104*/ 	.word	0x00038098
        /*0108*/ 	.short	0x0100
        /*010a*/ 	.byte	0x08
	.zero		1


	//   ....[12]....
        /*010c*/ 	.word	0x00000330
        /*0110*/ 	.word	0x000000ff
        /*0114*/ 	.word	0x00038030
        /*0118*/ 	.short	0x0100
        /*011a*/ 	.byte	0x08
	.zero		1


	//   ....[13]....
        /*011c*/ 	.word	0x00000340
        /*0120*/ 	.word	0x000000ff
        /*0124*/ 	.word	0x000380a0
        /*0128*/ 	.short	0x0100
        /*012a*/ 	.byte	0x08
	.zero		1


	//   ....[14]....
        /*012c*/ 	.word	0x00000350
        /*0130*/ 	.word	0x000000ff
        /*0134*/ 	.word	0x00038038
        /*0138*/ 	.short	0x0100
        /*013a*/ 	.byte	0x08
	.zero		1


	//   ....[15]....
        /*013c*/ 	.word	0x00000360
        /*0140*/ 	.word	0x000000ff
        /*0144*/ 	.word	0x000380a8
        /*0148*/ 	.short	0x0100
        /*014a*/ 	.byte	0x08
	.zero		1


	//   ....[16]....
        /*014c*/ 	.word	0x00000370
        /*0150*/ 	.word	0x000000ff
        /*0154*/ 	.word	0x00038040
        /*0158*/ 	.short	0x0100
        /*015a*/ 	.byte	0x08
	.zero		1


	//   ....[17]....
        /*015c*/ 	.word	0x00000380
        /*0160*/ 	.word	0x000000ff
        /*0164*/ 	.word	0x000380b0
        /*0168*/ 	.short	0x0100
        /*016a*/ 	.byte	0x08
	.zero		1


	//   ....[18]....
        /*016c*/ 	.word	0x00000390
        /*0170*/ 	.word	0x000000ff
        /*0174*/ 	.word	0x00038048
        /*0178*/ 	.short	0x0100
        /*017a*/ 	.byte	0x08
	.zero		1


	//   ....[19]....
        /*017c*/ 	.word	0x000003a0
        /*0180*/ 	.word	0x000000ff
        /*0184*/ 	.word	0x000380b8
        /*0188*/ 	.short	0x0100
        /*018a*/ 	.byte	0x08
	.zero		1


	//   ....[20]....
        /*018c*/ 	.word	0x000003b0
        /*0190*/ 	.word	0x000000ff
        /*0194*/ 	.word	0x00038050
        /*0198*/ 	.short	0x0100
        /*019a*/ 	.byte	0x08
	.zero		1


	//   ....[21]....
        /*019c*/ 	.word	0x000003c0
        /*01a0*/ 	.word	0x000000ff
        /*01a4*/ 	.word	0x000380c0
        /*01a8*/ 	.short	0x0100
        /*01aa*/ 	.byte	0x08
	.zero		1


	//   ....[22]....
        /*01ac*/ 	.word	0x000003d0
        /*01b0*/ 	.word	0x000000ff
        /*01b4*/ 	.word	0x00038058
        /*01b8*/ 	.short	0x0100
        /*01ba*/ 	.byte	0x08
	.zero		1


	//   ....[23]....
        /*01bc*/ 	.word	0x000003e0
        /*01c0*/ 	.word	0x000000ff
        /*01c4*/ 	.word	0x000380c8
        /*01c8*/ 	.short	0x0100
        /*01ca*/ 	.byte	0x08
	.zero		1


	//   ....[24]....
        /*01cc*/ 	.word	0x000003f0
        /*01d0*/ 	.word	0x000000ff
        /*01d4*/ 	.word	0x00038060
        /*01d8*/ 	.short	0x0100
        /*01da*/ 	.byte	0x08
	.zero		1


	//   ....[25]....
        /*01dc*/ 	.word	0x00000400
        /*01e0*/ 	.word	0x000000ff
        /*01e4*/ 	.word	0x000380d0
        /*01e8*/ 	.short	0x0100
        /*01ea*/ 	.byte	0x08
	.zero		1


	//   ....[26]....
        /*01ec*/ 	.word	0x00000410
        /*01f0*/ 	.word	0x000000ff
        /*01f4*/ 	.word	0x00038068
        /*01f8*/ 	.short	0x0100
        /*01fa*/ 	.byte	0x08
	.zero		1


	//   ....[27]....
        /*01fc*/ 	.word	0x00000420
        /*0200*/ 	.word	0x000000ff
        /*0204*/ 	.word	0x000380d8
        /*0208*/ 	.short	0x0100
        /*020a*/ 	.byte	0x08
	.zero		1


	//   ....[28]....
        /*020c*/ 	.word	0x00000cd0
        /*0210*/ 	.word	0x00000004
        /*0214*/ 	.word	0x00038000
        /*0218*/ 	.short	0x010a
        /*021a*/ 	.byte	0x3f
	.zero		1


	//   ....[29]....
        /*021c*/ 	.word	0x00001030
        /*0220*/ 	.word	0x00000006
        /*0224*/ 	.word	0x00038000
        /*0228*/ 	.short	0x010a
        /*022a*/ 	.byte	0x3f
	.zero		1


	//   ....[30]....
        /*022c*/ 	.word	0x00001210
        /*0230*/ 	.word	0x000000ff
        /*0234*/ 	.word	0x00000000
        /*0238*/ 	.short	0x0101
        /*023a*/ 	.byte	0x06
	.zero		1


	//   ....[31]....
        /*023c*/ 	.word	0x00001410
        /*0240*/ 	.word	0x00000004
        /*0244*/ 	.word	0x00000000
        /*0248*/ 	.short	0x0101
        /*024a*/ 	.byte	0x3f
	.zero		1


	//   ....[32]....
        /*024c*/ 	.word	0x00009190
        /*0250*/ 	.word	0x0000000c
        /*0254*/ 	.word	0x00038070
        /*0258*/ 	.short	0x010a
        /*025a*/ 	.byte	0x3f
	.zero		1


	//   ....[33]....
        /*025c*/ 	.word	0x00009860
        /*0260*/ 	.word	0x00000000
        /*0264*/ 	.word	0x00000000
        /*0268*/ 	.short	0x010a
        /*026a*/ 	.byte	0x3f
	.zero		1


	//   ....[34]....
        /*026c*/ 	.word	0x00009910
        /*0270*/ 	.word	0x00000000
        /*0274*/ 	.word	0x00000000
        /*0278*/ 	.short	0x010a
        /*027a*/ 	.byte	0x3f
	.zero		1


	//   ....[35]....
        /*027c*/ 	.word	0x000099c0
        /*0280*/ 	.word	0x00000000
        /*0284*/ 	.word	0x00000000
        /*0288*/ 	.short	0x010a
        /*028a*/ 	.byte	0x3f
	.zero		1


	//   ....[36]....
        /*028c*/ 	.word	0x00009a70
        /*0290*/ 	.word	0x00000000
        /*0294*/ 	.word	0x00000000
        /*0298*/ 	.short	0x010a
        /*029a*/ 	.byte	0x3f
	.zero		1


	//   ....[37]....
        /*029c*/ 	.word	0x00009b20
        /*02a0*/ 	.word	0x00000000
        /*02a4*/ 	.word	0x00000000
        /*02a8*/ 	.short	0x010a
        /*02aa*/ 	.byte	0x3f
	.zero		1


	//   ....[38]....
        /*02ac*/ 	.word	0x00009bd0
        /*02b0*/ 	.word	0x00000000
        /*02b4*/ 	.word	0x00000000
        /*02b8*/ 	.short	0x010a
        /*02ba*/ 	.byte	0x3f
	.zero		1


	//   ....[39]....
        /*02bc*/ 	.word	0x00009c80
        /*02c0*/ 	.word	0x00000000
        /*02c4*/ 	.word	0x00000000
        /*02c8*/ 	.short	0x010a
        /*02ca*/ 	.byte	0x3f
	.zero		1


	//   ....[40]....
        /*02cc*/ 	.word	0x00009d30
        /*02d0*/ 	.word	0x00000000
        /*02d4*/ 	.word	0x00000000
        /*02d8*/ 	.short	0x010a
        /*02da*/ 	.byte	0x3f
	.zero		1


	//   ....[41]....
        /*02dc*/ 	.word	0x00009de0
        /*02e0*/ 	.word	0x00000000
        /*02e4*/ 	.word	0x00000000
        /*02e8*/ 	.short	0x010a
        /*02ea*/ 	.byte	0x3f
	.zero		1


	//   ....[42]....
        /*02ec*/ 	.word	0x00009e90
        /*02f0*/ 	.word	0x00000000
        /*02f4*/ 	.word	0x00000000
        /*02f8*/ 	.short	0x010a
        /*02fa*/ 	.byte	0x3f
	.zero		1


	//   ....[43]....
        /*02fc*/ 	.word	0x00009f40
        /*0300*/ 	.word	0x00000000
        /*0304*/ 	.word	0x00000000
        /*0308*/ 	.short	0x010a
        /*030a*/ 	.byte	0x3f
	.zero		1


	//   ....[44]....
        /*030c*/ 	.word	0x00009ff0
        /*0310*/ 	.word	0x00000000
        /*0314*/ 	.word	0x00000000
        /*0318*/ 	.short	0x010a
        /*031a*/ 	.byte	0x3f
	.zero		1


	//   ....[45]....
        /*031c*/ 	.word	0x0000a0a0
        /*0320*/ 	.word	0x00000000
        /*0324*/ 	.word	0x00000000
        /*0328*/ 	.short	0x010a
        /*032a*/ 	.byte	0x3f
	.zero		1


	//   ....[46]....
        /*032c*/ 	.word	0x0000a150
        /*0330*/ 	.word	0x00000002
        /*0334*/ 	.word	0x00000000
        /*0338*/ 	.short	0x010a
        /*033a*/ 	.byte	0x3f
	.zero		1


	//----- nvinfo : EIATTR_NUM_MBARRIERS
	.align		4
.L_26:
        /*033c*/ 	.byte	0x03, 0x38
        /*033e*/ 	.short	0x001c


	//----- nvinfo : EIATTR_EXIT_INSTR_OFFSETS
	.align		4
        /*0340*/ 	.byte	0x04, 0x1c
        /*0342*/ 	.short	(.L_28 - .L_27)


	//   ....[0]....
.L_27:
        /*0344*/ 	.word	0x00000800


	//   ....[1]....
        /*0348*/ 	.word	0x00001560


	//   ....[2]....
        /*034c*/ 	.word	0x00006a60


	//   ....[3]....
        /*0350*/ 	.word	0x00006a90


	//   ....[4]....
        /*0354*/ 	.word	0x00008f30


	//   ....[5]....
        /*0358*/ 	.word	0x00008f60


	//   ....[6]....
        /*035c*/ 	.word	0x00008f80


	//   ....[7]....
        /*0360*/ 	.word	0x00009770


	//   ....[8]....
        /*0364*/ 	.word	0x0000a180


	//----- nvinfo : EIATTR_MAX_THREADS
	.align		4
.L_28:
        /*0368*/ 	.byte	0x04, 0x05
        /*036a*/ 	.short	(.L_30 - .L_29)
.L_29:
        /*036c*/ 	.word	0x00000100
        /*0370*/ 	.word	0x00000001
        /*0374*/ 	.word	0x00000001


	//----- nvinfo : EIATTR_CRS_STACK_SIZE
	.align		4
.L_30:
        /*0378*/ 	.byte	0x04, 0x1e
        /*037a*/ 	.short	(.L_32 - .L_31)
.L_31:
        /*037c*/ 	.word	0x00000000


	//----- nvinfo : EIATTR_CBANK_PARAM_SIZE
	.align		4
.L_32:
        /*0380*/ 	.byte	0x03, 0x19
        /*0382*/ 	.short	0x03f0


	//----- nvinfo : EIATTR_PARAM_CBANK
	.align		4
        /*0384*/ 	.byte	0x04, 0x0a
        /*0386*/ 	.short	(.L_34 - .L_33)
	.align		4
.L_33:
        /*0388*/ 	.word	index@(.nv.constant0._ZN7cutlass13device_kernelINS_4conv6kernel13ConvUniversalINS1_16ConvProblemShapeILNS1_8OperatorE0ELi2EEENS1_10collective14CollectiveConvINS1_46MainloopSm90TmaGmmaWarpSpecializedImplicitGemmILS5_0ELi14ELi2EN4cute5tupleIJNSA_1CILi1EEESD_SD_EEENS1_36KernelImplicitTmaWarpSpecializedSm90ELi1EEENSB_IJNSC_ILi128EEESH_NSB_IJNSC_ILi32EEEEEEEEENS_10bfloat16_tESL_NSA_8TiledMMAINSA_8MMA_AtomIJNSA_4SM904GMMA28MMA_64x128x16_F32BF16BF16_SSILNSP_5MajorE0ELSR_0ELNSP_7ScaleInE1ELSS_1EEEEEENSA_6LayoutISE_NSB_IJNSC_ILi0EEESW_SW_EEEEENSB_IJNSA_10UnderscoreESZ_SZ_EEEEENS7_6detail26Sm90ImplicitGemmTileTraitsINSA_20SM90_TMA_LOAD_IM2COLENSA_14ComposedLayoutINSA_7SwizzleILi2ELi4ELi3EEENSA_18smem_ptr_flag_bitsILi16EEENSV_INSB_IJNSB_IJNSC_ILi8EEENSC_ILi16EEEEEENSB_IJSI_SD_EEENSB_IJSD_NSC_ILi14EEEEEEEEENSB_IJNSB_IJSI_NSC_ILi256EEEEEENSB_IJSD_SW_EEENSB_IJSW_NSC_ILi4096EEEEEEEEEEEEEvEENS13_INSA_13SM90_TMA_LOADES1O_vEEEENS_8epilogue10collective6detail29Sm90TmaWarpSpecializedAdapterINS1U_15DefaultEpilogueISL_NSB_IJNSB_IJlllEEESD_SW_EEES1Z_NS1T_6thread17LinearCombinationISL_Li1EffLNS20_9ScaleType4KindE0ELNS_15FloatRoundStyleE2ESL_EENS_4gemm15EpilogueDefaultEEEEEvvEEEEvNT_6ParamsE)
        /*038c*/ 	.short	0x0210
        /*038e*/ 	.short	0x03f0


	//----- nvinfo : EIATTR_SW_WAR
	.align		4
.L_34:
        /*0390*/ 	.byte	0x04, 0x36
        /*0392*/ 	.short	(.L_36 - .L_35)
.L_35:
        /*0394*/ 	.word	0x00000008
.L_36:


//--------------------- .nv.callgraph             --------------------------
	.section	.nv.callgraph,"",@"SHT_CUDA_CALLGRAPH"
	.align	4
	.sectionentsize	8
	.align		4
        /*0000*/ 	.word	0x00000000
	.align		4
        /*0004*/ 	.word	0xffffffff
	.align		4
        /*0008*/ 	.word	0x00000000
	.align		4
        /*000c*/ 	.word	0xfffffffe
	.align		4
        /*0010*/ 	.word	0x00000000
	.align		4
        /*0014*/ 	.word	0xfffffffd
	.align		4
        /*0018*/ 	.word	0x00000000
	.align		4
        /*001c*/ 	.word	0xfffffffc


//--------------------- .nv.constant4             --------------------------
	.section	.nv.constant4,"a",@progbits
	.align	8
	.align		8
.nv.constant4:
        /*0000*/ 	.dword	_ZN39_INTERNAL_eda9952c_4_k_cu_e58d8c09_27874cuda3std3__45__cpo5beginE
	.align		8
        /*0008*/ 	.dword	_ZN39_INTERNAL_eda9952c_4_k_cu_e58d8c09_27874cuda3std3__45__cpo3endE
	.align		8
        /*0010*/ 	.dword	_ZN39_INTERNAL_eda9952c_4_k_cu_e58d8c09_27874cuda3std3__45__cpo6cbeginE
	.align		8
        /*0018*/ 	.dword	_ZN39_INTERNAL_eda9952c_4_k_cu_e58d8c09_27874cuda3std3__45__cpo4cendE
	.align		8
        /*0020*/ 	.dword	_ZN39_INTERNAL_eda9952c_4_k_cu_e58d8c09_27874cuda3std3__441_GLOBAL__N__eda9952c_4_k_cu_e58d8c09_27876ignoreE
	.align		8
        /*0028*/ 	.dword	_ZN39_INTERNAL_eda9952c_4_k_cu_e58d8c09_27874cuda3std3__419piecewise_constructE
	.align		8
        /*0030*/ 	.dword	_ZN39_INTERNAL_eda9952c_4_k_cu_e58d8c09_27874cuda3std3__48in_placeE
	.align		8
        /*0038*/ 	.dword	_ZN39_INTERNAL_eda9952c_4_k_cu_e58d8c09_27874cuda3std6ranges3__45__cpo4swapE
	.align		8
        /*0040*/ 	.dword	_ZN39_INTERNAL_eda9952c_4_k_cu_e58d8c09_27874cuda3std6ranges3__45__cpo9iter_moveE
	.align		8
        /*0048*/ 	.dword	_ZN39_INTERNAL_eda9952c_4_k_cu_e58d8c09_27874cute7productE
	.align		8
        /*0050*/ 	.dword	_ZN39_INTERNAL_eda9952c_4_k_cu_e58d8c09_27874cute1_E


//--------------------- .text._ZN7cutlass13device_kernelINS_4conv6kernel13ConvUniversalINS1_16ConvProblemShapeILNS1_8OperatorE0ELi2EEENS1_10collective14CollectiveConvINS1_46MainloopSm90TmaGmmaWarpSpecializedImplicitGemmILS5_0ELi14ELi2EN4cute5tupleIJNSA_1CILi1EEESD_SD_EEENS1_36KernelImplicitTmaWarpSpecializedSm90ELi1EEENSB_IJNSC_ILi128EEESH_NSB_IJNSC_ILi32EEEEEEEEENS_10bfloat16_tESL_NSA_8TiledMMAINSA_8MMA_AtomIJNSA_4SM904GMMA28MMA_64x128x16_F32BF16BF16_SSILNSP_5MajorE0ELSR_0ELNSP_7ScaleInE1ELSS_1EEEEEENSA_6LayoutISE_NSB_IJNSC_ILi0EEESW_SW_EEEEENSB_IJNSA_10UnderscoreESZ_SZ_EEEEENS7_6detail26Sm90ImplicitGemmTileTraitsINSA_20SM90_TMA_LOAD_IM2COLENSA_14ComposedLayoutINSA_7SwizzleILi2ELi4ELi3EEENSA_18smem_ptr_flag_bitsILi16EEENSV_INSB_IJNSB_IJNSC_ILi8EEENSC_ILi16EEEEEENSB_IJSI_SD_EEENSB_IJSD_NSC_ILi14EEEEEEEEENSB_IJNSB_IJSI_NSC_ILi256EEEEEENSB_IJSD_SW_EEENSB_IJSW_NSC_ILi4096EEEEEEEEEEEEEvEENS13_INSA_13SM90_TMA_LOADES1O_vEEEENS_8epilogue10collective6detail29Sm90TmaWarpSpecializedAdapterINS1U_15DefaultEpilogueISL_NSB_IJNSB_IJlllEEESD_SW_EEES1Z_NS1T_6thread17LinearCombinationISL_Li1EffLNS20_9ScaleType4KindE0ELNS_15FloatRoundStyleE2ESL_EENS_4gemm15EpilogueDefaultEEEEEvvEEEEvNT_6ParamsE --------------------------
	.section	.text._ZN7cutlass13device_kernelINS_4conv6kernel13ConvUniversalINS1_16ConvProblemShapeILNS1_8OperatorE0ELi2EEENS1_10collective14CollectiveConvINS1_46MainloopSm90TmaGmmaWarpSpecializedImplicitGemmILS5_0ELi14ELi2EN4cute5tupleIJNSA_1CILi1EEESD_SD_EEENS1_36KernelImplicitTmaWarpSpecializedSm90ELi1EEENSB_IJNSC_ILi128EEESH_NSB_IJNSC_ILi32EEEEEEEEENS_10bfloat16_tESL_NSA_8TiledMMAINSA_8MMA_AtomIJNSA_4SM904GMMA28MMA_64x128x16_F32BF16BF16_SSILNSP_5MajorE0ELSR_0ELNSP_7ScaleInE1ELSS_1EEEEEENSA_6LayoutISE_NSB_IJNSC_ILi0EEESW_SW_EEEEENSB_IJNSA_10UnderscoreESZ_SZ_EEEEENS7_6detail26Sm90ImplicitGemmTileTraitsINSA_20SM90_TMA_LOAD_IM2COLENSA_14ComposedLayoutINSA_7SwizzleILi2ELi4ELi3EEENSA_18smem_ptr_flag_bitsILi16EEENSV_INSB_IJNSB_IJNSC_ILi8EEENSC_ILi16EEEEEENSB_IJSI_SD_EEENSB_IJSD_NSC_ILi14EEEEEEEEENSB_IJNSB_IJSI_NSC_ILi256EEEEEENSB_IJSD_SW_EEENSB_IJSW_NSC_ILi4096EEEEEEEEEEEEEvEENS13_INSA_13SM90_TMA_LOADES1O_vEEEENS_8epilogue10collective6detail29Sm90TmaWarpSpecializedAdapterINS1U_15DefaultEpilogueISL_NSB_IJNSB_IJlllEEESD_SW_EEES1Z_NS1T_6thread17LinearCombinationISL_Li1EffLNS20_9ScaleType4KindE0ELNS_15FloatRoundStyleE2ESL_EENS_4gemm15EpilogueDefaultEEEEEvvEEEEvNT_6ParamsE,"ax",@progbits
	.align	128
.text._ZN7cutlass13device_kernelINS_4conv6kernel13ConvUniversalINS1_16ConvProblemShapeILNS1_8OperatorE0ELi2EEENS1_10collective14CollectiveConvINS1_46MainloopSm90TmaGmmaWarpSpecializedImplicitGemmILS5_0ELi14ELi2EN4cute5tupleIJNSA_1CILi1EEESD_SD_EEENS1_36KernelImplicitTmaWarpSpecializedSm90ELi1EEENSB_IJNSC_ILi128EEESH_NSB_IJNSC_ILi32EEEEEEEEENS_10bfloat16_tESL_NSA_8TiledMMAINSA_8MMA_AtomIJNSA_4SM904GMMA28MMA_64x128x16_F32BF16BF16_SSILNSP_5MajorE0ELSR_0ELNSP_7ScaleInE1ELSS_1EEEEEENSA_6LayoutISE_NSB_IJNSC_ILi0EEESW_SW_EEEEENSB_IJNSA_10UnderscoreESZ_SZ_EEEEENS7_6detail26Sm90ImplicitGemmTileTraitsINSA_20SM90_TMA_LOAD_IM2COLENSA_14ComposedLayoutINSA_7SwizzleILi2ELi4ELi3EEENSA_18smem_ptr_flag_bitsILi16EEENSV_INSB_IJNSB_IJNSC_ILi8EEENSC_ILi16EEEEEENSB_IJSI_SD_EEENSB_IJSD_NSC_ILi14EEEEEEEEENSB_IJNSB_IJSI_NSC_ILi256EEEEEENSB_IJSD_SW_EEENSB_IJSW_NSC_ILi4096EEEEEEEEEEEEEvEENS13_INSA_13SM90_TMA_LOADES1O_vEEEENS_8epilogue10collective6detail29Sm90TmaWarpSpecializedAdapterINS1U_15DefaultEpilogueISL_NSB_IJNSB_IJlllEEESD_SW_EEES1Z_NS1T_6thread17LinearCombinationISL_Li1EffLNS20_9ScaleType4KindE0ELNS_15FloatRoundStyleE2ESL_EENS_4gemm15EpilogueDefaultEEEEEvvEEEEvNT_6ParamsE:
        .type           _ZN7cutlass13device_kernelINS_4conv6kernel13ConvUniversalINS1_16ConvProblemShapeILNS1_8OperatorE0ELi2EEENS1_10collective14CollectiveConvINS1_46MainloopSm90TmaGmmaWarpSpecializedImplicitGemmILS5_0ELi14ELi2EN4cute5tupleIJNSA_1CILi1EEESD_SD_EEENS1_36KernelImplicitTmaWarpSpecializedSm90ELi1EEENSB_IJNSC_ILi128EEESH_NSB_IJNSC_ILi32EEEEEEEEENS_10bfloat16_tESL_NSA_8TiledMMAINSA_8MMA_AtomIJNSA_4SM904GMMA28MMA_64x128x16_F32BF16BF16_SSILNSP_5MajorE0ELSR_0ELNSP_7ScaleInE1ELSS_1EEEEEENSA_6LayoutISE_NSB_IJNSC_ILi0EEESW_SW_EEEEENSB_IJNSA_10UnderscoreESZ_SZ_EEEEENS7_6detail26Sm90ImplicitGemmTileTraitsINSA_20SM90_TMA_LOAD_IM2COLENSA_14ComposedLayoutINSA_7SwizzleILi2ELi4ELi3EEENSA_18smem_ptr_flag_bitsILi16EEENSV_INSB_IJNSB_IJNSC_ILi8EEENSC_ILi16EEEEEENSB_IJSI_SD_EEENSB_IJSD_NSC_ILi14EEEEEEEEENSB_IJNSB_IJSI_NSC_ILi256EEEEEENSB_IJSD_SW_EEENSB_IJSW_NSC_ILi4096EEEEEEEEEEEEEvEENS13_INSA_13SM90_TMA_LOADES1O_vEEEENS_8epilogue10collective6detail29Sm90TmaWarpSpecializedAdapterINS1U_15DefaultEpilogueISL_NSB_IJNSB_IJlllEEESD_SW_EEES1Z_NS1T_6thread17LinearCombinationISL_Li1EffLNS20_9ScaleType4KindE0ELNS_15FloatRoundStyleE2ESL_EENS_4gemm15EpilogueDefaultEEEEEvvEEEEvNT_6ParamsE,@function
        .size           _ZN7cutlass13device_kernelINS_4conv6kernel13ConvUniversalINS1_16ConvProblemShapeILNS1_8OperatorE0ELi2EEENS1_10collective14CollectiveConvINS1_46MainloopSm90TmaGmmaWarpSpecializedImplicitGemmILS5_0ELi14ELi2EN4cute5tupleIJNSA_1CILi1EEESD_SD_EEENS1_36KernelImplicitTmaWarpSpecializedSm90ELi1EEENSB_IJNSC_ILi128EEESH_NSB_IJNSC_ILi32EEEEEEEEENS_10bfloat16_tESL_NSA_8TiledMMAINSA_8MMA_AtomIJNSA_4SM904GMMA28MMA_64x128x16_F32BF16BF16_SSILNSP_5MajorE0ELSR_0ELNSP_7ScaleInE1ELSS_1EEEEEENSA_6LayoutISE_NSB_IJNSC_ILi0EEESW_SW_EEEEENSB_IJNSA_10UnderscoreESZ_SZ_EEEEENS7_6detail26Sm90ImplicitGemmTileTraitsINSA_20SM90_TMA_LOAD_IM2COLENSA_14ComposedLayoutINSA_7SwizzleILi2ELi4ELi3EEENSA_18smem_ptr_flag_bitsILi16EEENSV_INSB_IJNSB_IJNSC_ILi8EEENSC_ILi16EEEEEENSB_IJSI_SD_EEENSB_IJSD_NSC_ILi14EEEEEEEEENSB_IJNSB_IJSI_NSC_ILi256EEEEEENSB_IJSD_SW_EEENSB_IJSW_NSC_ILi4096EEEEEEEEEEEEEvEENS13_INSA_13SM90_TMA_LOADES1O_vEEEENS_8epilogue10collective6detail29Sm90TmaWarpSpecializedAdapterINS1U_15DefaultEpilogueISL_NSB_IJNSB_IJlllEEESD_SW_EEES1Z_NS1T_6thread17LinearCombinationISL_Li1EffLNS20_9ScaleType4KindE0ELNS_15FloatRoundStyleE2ESL_EENS_4gemm15EpilogueDefaultEEEEEvvEEEEvNT_6ParamsE,(.L_x_296 - _ZN7cutlass13device_kernelINS_4conv6kernel13ConvUniversalINS1_16ConvProblemShapeILNS1_8OperatorE0ELi2EEENS1_10collective14CollectiveConvINS1_46MainloopSm90TmaGmmaWarpSpecializedImplicitGemmILS5_0ELi14ELi2EN4cute5tupleIJNSA_1CILi1EEESD_SD_EEENS1_36KernelImplicitTmaWarpSpecializedSm90ELi1EEENSB_IJNSC_ILi128EEESH_NSB_IJNSC_ILi32EEEEEEEEENS_10bfloat16_tESL_NSA_8TiledMMAINSA_8MMA_AtomIJNSA_4SM904GMMA28MMA_64x128x16_F32BF16BF16_SSILNSP_5MajorE0ELSR_0ELNSP_7ScaleInE1ELSS_1EEEEEENSA_6LayoutISE_NSB_IJNSC_ILi0EEESW_SW_EEEEENSB_IJNSA_10UnderscoreESZ_SZ_EEEEENS7_6detail26Sm90ImplicitGemmTileTraitsINSA_20SM90_TMA_LOAD_IM2COLENSA_14ComposedLayoutINSA_7SwizzleILi2ELi4ELi3EEENSA_18smem_ptr_flag_bitsILi16EEENSV_INSB_IJNSB_IJNSC_ILi8EEENSC_ILi16EEEEEENSB_IJSI_SD_EEENSB_IJSD_NSC_ILi14EEEEEEEEENSB_IJNSB_IJSI_NSC_ILi256EEEEEENSB_IJSD_SW_EEENSB_IJSW_NSC_ILi4096EEEEEEEEEEEEEvEENS13_INSA_13SM90_TMA_LOADES1O_vEEEENS_8epilogue10collective6detail29Sm90TmaWarpSpecializedAdapterINS1U_15DefaultEpilogueISL_NSB_IJNSB_IJlllEEESD_SW_EEES1Z_NS1T_6thread17LinearCombinationISL_Li1EffLNS20_9ScaleType4KindE0ELNS_15FloatRoundStyleE2ESL_EENS_4gemm15EpilogueDefaultEEEEEvvEEEEvNT_6ParamsE)
        .other          _ZN7cutlass13device_kernelINS_4conv6kernel13ConvUniversalINS1_16ConvProblemShapeILNS1_8OperatorE0ELi2EEENS1_10collective14CollectiveConvINS1_46MainloopSm90TmaGmmaWarpSpecializedImplicitGemmILS5_0ELi14ELi2EN4cute5tupleIJNSA_1CILi1EEESD_SD_EEENS1_36KernelImplicitTmaWarpSpecializedSm90ELi1EEENSB_IJNSC_ILi128EEESH_NSB_IJNSC_ILi32EEEEEEEEENS_10bfloat16_tESL_NSA_8TiledMMAINSA_8MMA_AtomIJNSA_4SM904GMMA28MMA_64x128x16_F32BF16BF16_SSILNSP_5MajorE0ELSR_0ELNSP_7ScaleInE1ELSS_1EEEEEENSA_6LayoutISE_NSB_IJNSC_ILi0EEESW_SW_EEEEENSB_IJNSA_10UnderscoreESZ_SZ_EEEEENS7_6detail26Sm90ImplicitGemmTileTraitsINSA_20SM90_TMA_LOAD_IM2COLENSA_14ComposedLayoutINSA_7SwizzleILi2ELi4ELi3EEENSA_18smem_ptr_flag_bitsILi16EEENSV_INSB_IJNSB_IJNSC_ILi8EEENSC_ILi16EEEEEENSB_IJSI_SD_EEENSB_IJSD_NSC_ILi14EEEEEEEEENSB_IJNSB_IJSI_NSC_ILi256EEEEEENSB_IJSD_SW_EEENSB_IJSW_NSC_ILi4096EEEEEEEEEEEEEvEENS13_INSA_13SM90_TMA_LOADES1O_vEEEENS_8epilogue10collective6detail29Sm90TmaWarpSpecializedAdapterINS1U_15DefaultEpilogueISL_NSB_IJNSB_IJlllEEESD_SW_EEES1Z_NS1T_6thread17LinearCombinationISL_Li1EffLNS20_9ScaleType4KindE0ELNS_15FloatRoundStyleE2ESL_EENS_4gemm15EpilogueDefaultEEEEEvvEEEEvNT_6ParamsE,@"STO_CUDA_ENTRY STV_DEFAULT"
_ZN7cutlass13device_kernelINS_4conv6kernel13ConvUniversalINS1_16ConvProblemShapeILNS1_8OperatorE0ELi2EEENS1_10collective14CollectiveConvINS1_46MainloopSm90TmaGmmaWarpSpecializedImplicitGemmILS5_0ELi14ELi2EN4cute5tupleIJNSA_1CILi1EEESD_SD_EEENS1_36KernelImplicitTmaWarpSpecializedSm90ELi1EEENSB_IJNSC_ILi128EEESH_NSB_IJNSC_ILi32EEEEEEEEENS_10bfloat16_tESL_NSA_8TiledMMAINSA_8MMA_AtomIJNSA_4SM904GMMA28MMA_64x128x16_F32BF16BF16_SSILNSP_5MajorE0ELSR_0ELNSP_7ScaleInE1ELSS_1EEEEEENSA_6LayoutISE_NSB_IJNSC_ILi0EEESW_SW_EEEEENSB_IJNSA_10UnderscoreESZ_SZ_EEEEENS7_6detail26Sm90ImplicitGemmTileTraitsINSA_20SM90_TMA_LOAD_IM2COLENSA_14ComposedLayoutINSA_7SwizzleILi2ELi4ELi3EEENSA_18smem_ptr_flag_bitsILi16EEENSV_INSB_IJNSB_IJNSC_ILi8EEENSC_ILi16EEEEEENSB_IJSI_SD_EEENSB_IJSD_NSC_ILi14EEEEEEEEENSB_IJNSB_IJSI_NSC_ILi256EEEEEENSB_IJSD_SW_EEENSB_IJSW_NSC_ILi4096EEEEEEEEEEEEEvEENS13_INSA_13SM90_TMA_LOADES1O_vEEEENS_8epilogue10collective6detail29Sm90TmaWarpSpecializedAdapterINS1U_15DefaultEpilogueISL_NSB_IJNSB_IJlllEEESD_SW_EEES1Z_NS1T_6thread17LinearCombinationISL_Li1EffLNS20_9ScaleType4KindE0ELNS_15FloatRoundStyleE2ESL_EENS_4gemm15EpilogueDefaultEEEEEvvEEEEvNT_6ParamsE:
[----:B------:R-:W-:Y:S01]  /*0000*/  LDC R1, c[0x0][0x28] ;  /* 0x00000a00ff017b82 */ /* 0x000fe20000000800 */
[----:B------:R-:W0:Y:S01]  /*0010*/  S2R R6, SR_TID.X ;  /* 0x0000000000067919 */ /* 0x000e220000002100 */
[----:B------:R-:W-:Y:S01]  /*0020*/  ELECT P0, URZ, PT ;  /* 0x00000000003f782f */ /* 0x000fe20003800000 */
[----:B------:R-:W-:Y:S01]  /*0030*/  BSSY B0, `(.L_x_0) ;  /* 0x000000f000007945 */ /* 0x000fe20003800000 */
[--C-:B0-----:R-:W-:Y:S02]  /*0040*/  SHF.R.U32.HI R0, RZ, 0x5, R6.reuse ;  /* 0x00000005ff007819 */ /* 0x101fe40000011606 */
[----:B------:R-:W-:-:S03]  /*0050*/  SHF.R.U32.HI R3, RZ, 0x7, R6 ;  /* 0x00000007ff037819 */ /* 0x000fc60000011606 */
[----:B------:R-:W0:Y:S04]  /*0060*/  SHFL.IDX PT, R2, R0, RZ, 0x1f ;  /* 0x00001fff00027589 */ /* 0x000e2800000e0000 */
[----:B------:R1:W2:Y:S01]  /*0070*/  SHFL.IDX PT, R5, R3, RZ, 0x1f ;  /* 0x00001fff03057589 */ /* 0x0002a200000e0000 */
[----:B0-----:R-:W-:-:S13]  /*0080*/  ISETP.NE.OR P0, PT, R2, RZ, !P0 ;  /* 0x000000ff0200720c */ /* 0x001fda0004705670 */
[----:B-12---:R-:W-:Y:S05]  /*0090*/  @P0 BRA `(.L_x_1) ;  /* 0x0000000000200947 */ /* 0x006fea0003800000 */
[----:B------:R-:W-:Y:S02]  /*00a0*/  ULDC.64 UR4, c[0x0][0x198] ;  /* 0x0000660000047ab9 */ /* 0x000fe40000000a00 */
[----:B------:R-:W-:Y:S02]  /*00b0*/  UIADD3 UR6, UP0, UR4, 0xf0, URZ ;  /* 0x000000f004067890 */ /* 0x000fe4000ff1e03f */
[----:B------:R-:W-:Y:S02]  /*00c0*/  UIADD3 UR4, UP1, UR4, 0x1f0, URZ ;  /* 0x000001f004047890 */ /* 0x000fe4000ff3e03f */
[----:B------:R-:W-:Y:S02]  /*00d0*/  UIADD3.X UR7, URZ, UR5, URZ, UP0, !UPT ;  /* 0x000000053f077290 */ /* 0x000fe400087fe43f */
[----:B------:R-:W-:-:S07]  /*00e0*/  UIADD3.X UR5, URZ, UR5, URZ, UP1, !UPT ;  /* 0x000000053f057290 */ /* 0x000fce0008ffe43f */
[----:B------:R0:W-:Y:S02]  /*00f0*/  UTMACCTL.PF [UR6] ;  /* 0x00000000060079b9 */ /* 0x0001e40008040000 */
[----:B------:R0:W-:Y:S02]  /*0100*/  UTMACCTL.PF [UR4] ;  /* 0x00000000040079b9 */ /* 0x0001e40008040000 */
[----:B0-----:R-:W-:Y:S01]  /*0110*/  NOP ;  /* 0x0000000000007918 */ /* 0x001fe20000000000 */
.L_x_1:
[----:B------:R-:W-:Y:S05]  /*0120*/  BSYNC B0 ;  /* 0x0000000000007941 */ /* 0x000fea0003800000 */
.L_x_0:
[----:B------:R-:W0:Y:S01]  /*0130*/  SHFL.IDX PT, R0, R0, RZ, 0x1f ;  /* 0x00001fff00007589 */ /* 0x000e2200000e0000 */
[----:B------:R-:W-:-:S04]  /*0140*/  SHF.R.S32.HI R3, RZ, 0x1f, R2 ;  /* 0x0000001fff037819 */ /* 0x000fc80000011402 */
[----:B------:R-:W-:Y:S02]  /*0150*/  LEA.HI R3, R3, R2, RZ, 0x2 ;  /* 0x0000000203037211 */ /* 0x000fe400078f10ff */
[----:B0-----:R-:W-:-:S13]  /*0160*/  ISETP.NE.AND P0, PT, R0, RZ, PT ;  /* 0x000000ff0000720c */ /* 0x001fda0003f05270 */
[----:B------:R-:W-:Y:S05]  /*0170*/  @P0 BRA `(.L_x_2) ;  /* 0x0000000000b40947 */ /* 0x000fea0003800000 */
[----:B------:R-:W-:Y:S01]  /*0180*/  ELECT P0, URZ, PT ;  /* 0x00000000003f782f */ /* 0x000fe20003800000 */
[----:B------:R-:W-:-:S12]  /*0190*/  BSSY B0, `(.L_x_2) ;  /* 0x000002b000007945 */ /* 0x000fd80003800000 */
[----:B------:R-:W-:Y:S05]  /*01a0*/  @!P0 BRA `(.L_x_3) ;  /* 0x0000000000a48947 */ /* 0x000fea0003800000 */
[----:B------:R-:W0:Y:S01]  /*01b0*/  S2UR UR8, SR_CgaCtaId ;  /* 0x00000000000879c3 */ /* 0x000e220000008800 */
[----:B------:R-:W-:Y:S01]  /*01c0*/  UMOV UR4, 0x400 ;  /* 0x0000040000047882 */ /* 0x000fe20000000000 */
[----:B------:R-:W-:Y:S01]  /*01d0*/  UMOV UR5, 0x1 ;  /* 0x0000000100057882 */ /* 0x000fe20000000000 */
[----:B------:R-:W-:Y:S02]  /*01e0*/  UMOV UR6, 0x80 ;  /* 0x0000008000067882 */ /* 0x000fe40000000000 */
[----:B------:R-:W-:-:S04]  /*01f0*/  UIADD3 UR6, -UR6, 0x100000, URZ ;  /* 0x0010000006067890 */ /* 0x000fc8000fffe13f */
[----:B------:R-:W-:Y:S02]  /*0200*/  USHF.L.U32 UR7, UR6, 0xb, URZ ;  /* 0x0000000b06077899 */ /* 0x000fe4000800063f */
[----:B------:R-:W-:Y:S02]  /*0210*/  USHF.L.U32 UR6, UR6, 0x1, URZ ;  /* 0x0000000106067899 */ /* 0x000fe4000800063f */
[----:B0-----:R-:W-:Y:S02]  /*0220*/  ULEA UR8, UR8, UR4, 0x18 ;  /* 0x0000000408087291 */ /* 0x001fe4000f8ec03f */
[----:B------:R-:W-:-:S04]  /*0230*/  UIADD3 UR4, -UR5, 0x100000, URZ ;  /* 0x0010000005047890 */ /* 0x000fc8000fffe13f */
[----:B------:R-:W-:Y:S02]  /*0240*/  USHF.L.U32 UR5, UR4, 0xb, URZ ;  /* 0x0000000b04057899 */ /* 0x000fe4000800063f */
[----:B------:R-:W-:Y:S01]  /*0250*/  USHF.L.U32 UR4, UR4, 0x1, URZ ;  /* 0x0000000104047899 */ /* 0x000fe2000800063f */
[----:B------:R-:W0:Y:S11]  /*0260*/  FENCE.VIEW.ASYNC.S ;  /* 0x00000000000073c6 */ /* 0x000e360000000000 */
[----:B0-----:R0:W1:Y:S01]  /*0270*/  SYNCS.EXCH.64 URZ, [UR8+0x38000], UR4 ;  /* 0x03800004083f75b2 */ /* 0x0010620008000100 */
[----:B------:R0:W2:Y:S01]  /*0280*/  SYNCS.EXCH.64 URZ, [UR8+0x38070], UR6 ;  /* 0x03807006083f75b2 */ /* 0x0000a20008000100 */
[----:B------:R0:W3:Y:S01]  /*0290*/  SYNCS.EXCH.64 URZ, [UR8+0x38008], UR4 ;  /* 0x03800804083f75b2 */ /* 0x0000e20008000100 */
[----:B------:R0:W4:Y:S01]  /*02a0*/  SYNCS.EXCH.64 URZ, [UR8+0x38078], UR6 ;  /* 0x03807806083f75b2 */ /* 0x0001220008000100 */
[----:B------:R0:W0:Y:S01]  /*02b0*/  SYNCS.EXCH.64 URZ, [UR8+0x38010], UR4 ;  /* 0x03801004083f75b2 */ /* 0x0000220008000100 */
        /* <DEDUP_REMOVED lines=23> */
[----:B-1234-:R-:W-:Y:S01]  /*0430*/  NOP ;  /* 0x0000000000007918 */ /* 0x01efe20000000000 */
.L_x_3:
[----:B0-----:R-:W-:Y:S05]  /*0440*/  BSYNC B0 ;  /* 0x0000000000007941 */ /* 0x001fea0003800000 */
.L_x_2:
[----:B------:R-:W-:Y:S01]  /*0450*/  ULDC.64 UR4, c[0x0][0x598] ;  /* 0x0001660000047ab9 */ /* 0x000fe20000000a00 */
[----:B------:R-:W-:Y:S01]  /*0460*/  LOP3.LUT R3, R3, 0xfffffffc, RZ, 0xc0, !PT ;  /* 0xfffffffc03037812 */ /* 0x000fe200078ec0ff */
[----:B------:R-:W-:Y:S01]  /*0470*/  NOP ;  /* 0x0000000000007918 */ /* 0x000fe20000000000 */
[----:B------:R-:W-:Y:S01]  /*0480*/  ISETP.NE.U32.AND P0, PT, RZ, UR4, PT ;  /* 0x00000004ff007c0c */ /* 0x000fe2000bf05070 */
[----:B------:R-:W-:Y:S01]  /*0490*/  NOP ;  /* 0x0000000000007918 */ /* 0x000fe20000000000 */
[----:B------:R-:W-:Y:S01]  /*04a0*/  BAR.SYNC.DEFER_BLOCKING 0x0 ;  /* 0x0000000000007b1d */ /* 0x000fe20000010000 */
[----:B------:R-:W-:Y:S01]  /*04b0*/  IMAD.IADD R4, R2, 0x1, -R3 ;  /* 0x0000000102047824 */ /* 0x000fe200078e0a03 */
[----:B------:R-:W-:Y:S02]  /*04c0*/  ISETP.NE.AND.EX P0, PT, RZ, UR5, PT, P0 ;  /* 0x00000005ff007c0c */ /* 0x000fe4000bf05300 */
[C---:B------:R-:W-:Y:S02]  /*04d0*/  ISETP.NE.AND P2, PT, R5.reuse, 0x1, PT ;  /* 0x000000010500780c */ /* 0x040fe40003f45270 */
[----:B------:R-:W-:Y:S01]  /*04e0*/  LOP3.LUT P1, RZ, R5, R4, RZ, 0xfc, !PT ;  /* 0x0000000405ff7212 */ /* 0x000fe2000782fcff */
[----:B------:R-:W-:-:S03]  /*04f0*/  ULDC.64 UR12, c[0x0][0x208] ;  /* 0x00008200000c7ab9 */ /* 0x000fc60000000a00 */
[----:B------:R-:W-:-:S04]  /*0500*/  SEL R0, RZ, 0x1, P1 ;  /* 0x00000001ff007807 */ /* 0x000fc80000800000 */
[----:B------:R-:W-:Y:S01]  /*0510*/  SEL R0, R0, 0x2, P2 ;  /* 0x0000000200007807 */ /* 0x000fe20001000000 */
[----:B------:R-:W-:Y:S06]  /*0520*/  @!P0 BRA `(.L_x_4) ;  /* 0x00000000001c8947 */ /* 0x000fec0003800000 */
[----:B------:R-:W0:Y:S02]  /*0530*/  LDC.64 R2, c[0x0][0x598] ;  /* 0x00016600ff027b82 */ /* 0x000e240000000a00 */
[----:B0-----:R-:W2:Y:S02]  /*0540*/  LDG.E.64 R2, desc[UR12][R2.64] ;  /* 0x0000000c02027981 */ /* 0x001ea4000c1e1b00 */
[----:B--2---:R-:W-:-:S04]  /*0550*/  ISETP.NE.U32.AND P0, PT, R2, RZ, PT ;  /* 0x000000ff0200720c */ /* 0x004fc80003f05070 */
[----:B------:R-:W-:-:S13]  /*0560*/  ISETP.NE.AND.EX P0, PT, R3, RZ, PT, P0 ;  /* 0x000000ff0300720c */ /* 0x000fda0003f05300 */
[----:B------:R-:W-:Y:S05]  /*0570*/  @!P0 BRA `(.L_x_4) ;  /* 0x0000000000088947 */ /* 0x000fea0003800000 */
[----:B------:R2:W5:Y:S01]  /*0580*/  LD.E R8, desc[UR12][R2.64] ;  /* 0x0000000c02087980 */ /* 0x000562000c101900 */
[----:B------:R-:W-:Y:S05]  /*0590*/  BRA `(.L_x_5) ;  /* 0x0000000000207947 */ /* 0x000fea0003800000 */
.L_x_4:
[----:B------:R-:W-:Y:S02]  /*05a0*/  ULDC.64 UR4, c[0x0][0x588] ;  /* 0x0001620000047ab9 */ /* 0x000fe40000000a00 */
[----:B------:R-:W-:-:S04]  /*05b0*/  ISETP.NE.U32.AND P0, PT, RZ, UR4, PT ;  /* 0x00000004ff007c0c */ /* 0x000fc8000bf05070 */
[----:B------:R-:W-:-:S13]  /*05c0*/  ISETP.NE.AND.EX P0, PT, RZ, UR5, PT, P0 ;  /* 0x00000005ff007c0c */ /* 0x000fda000bf05300 */
[----:B------:R-:W-:Y:S05]  /*05d0*/  @!P0 BRA `(.L_x_6) ;  /* 0x00000000000c8947 */ /* 0x000fea0003800000 */
[----:B------:R-:W0:Y:S02]  /*05e0*/  LDC.64 R8, c[0x0][0x588] ;  /* 0x00016200ff087b82 */ /* 0x000e240000000a00 */
[----:B0-----:R0:W5:Y:S01]  /*05f0*/  LDG.E R8, desc[UR12][R8.64] ;  /* 0x0000000c08087981 */ /* 0x001162000c1e1900 */
[----:B------:R-:W-:Y:S05]  /*0600*/  BRA `(.L_x_5) ;  /* 0x0000000000047947 */ /* 0x000fea0003800000 */
.L_x_6:
[----:B------:R-:W1:Y:S02]  /*0610*/  LDC R8, c[0x0][0x580] ;  /* 0x00016000ff087b82 */ /* 0x000e640000000800 */
.L_x_5:
[----:B------:R-:W-:Y:S02]  /*0620*/  ULDC.64 UR4, c[0x0][0x5a0] ;  /* 0x0001680000047ab9 */ /* 0x000fe40000000a00 */
[----:B------:R-:W-:-:S04]  /*0630*/  ISETP.NE.U32.AND P0, PT, RZ, UR4, PT ;  /* 0x00000004ff007c0c */ /* 0x000fc8000bf05070 */
[----:B------:R-:W-:-:S13]  /*0640*/  ISETP.NE.AND.EX P0, PT, RZ, UR5, PT, P0 ;  /* 0x00000005ff007c0c */ /* 0x000fda000bf05300 */
[----:B------:R-:W-:Y:S05]  /*0650*/  @!P0 BRA `(.L_x_7) ;  /* 0x00000000001c8947 */ /* 0x000fea0003800000 */
[----:B--2---:R-:W2:Y:S02]  /*0660*/  LDC.64 R2, c[0x0][0x5a0] ;  /* 0x00016800ff027b82 */ /* 0x004ea40000000a00 */
[----:B--2---:R-:W2:Y:S02]  /*0670*/  LDG.E.64 R2, desc[UR12][R2.64] ;  /* 0x0000000c02027981 */ /* 0x004ea4000c1e1b00 */
[----:B--2---:R-:W-:-:S04]  /*0680*/  ISETP.NE.U32.AND P0, PT, R2, RZ, PT ;  /* 0x000000ff0200720c */ /* 0x004fc80003f05070 */
[----:B------:R-:W-:-:S13]  /*0690*/  ISETP.NE.AND.EX P0, PT, R3, RZ, PT, P0 ;  /* 0x000000ff0300720c */ /* 0x000fda0003f05300 */
[----:B------:R-:W-:Y:S05]  /*06a0*/  @!P0 BRA `(.L_x_7) ;  /* 0x0000000000088947 */ /* 0x000fea0003800000 */
[----:B0-----:R4:W5:Y:S01]  /*06b0*/  LD.E R9, desc[UR12][R2.64] ;  /* 0x0000000c02097980 */ /* 0x001962000c101900 */
[----:B------:R-:W-:Y:S05]  /*06c0*/  BRA `(.L_x_8) ;  /* 0x0000000000207947 */ /* 0x000fea0003800000 */
.L_x_7:
[----:B------:R-:W-:Y:S02]  /*06d0*/  ULDC.64 UR4, c[0x0][0x590] ;  /* 0x0001640000047ab9 */ /* 0x000fe40000000a00 */
[----:B------:R-:W-:-:S04]  /*06e0*/  ISETP.NE.U32.AND P0, PT, RZ, UR4, PT ;  /* 0x00000004ff007c0c */ /* 0x000fc8000bf05070 */
[----:B------:R-:W-:-:S13]  /*06f0*/  ISETP.NE.AND.EX P0, PT, RZ, UR5, PT, P0 ;  /* 0x00000005ff007c0c */ /* 0x000fda000bf05300 */
[----:B------:R-:W-:Y:S05]  /*0700*/  @!P0 BRA `(.L_x_9) ;  /* 0x00000000000c8947 */ /* 0x000fea0003800000 */
[----:B--2---:R-:W0:Y:S02]  /*0710*/  LDC.64 R2, c[0x0][0x590] ;  /* 0x00016400ff027b82 */ /* 0x004e240000000a00 */
[----:B0-----:R3:W5:Y:S01]  /*0720*/  LDG.E R9, desc[UR12][R2.64] ;  /* 0x0000000c02097981 */ /* 0x001762000c1e1900 */
[----:B------:R-:W-:Y:S05]  /*0730*/  BRA `(.L_x_8) ;  /* 0x0000000000047947 */ /* 0x000fea0003800000 */
.L_x_9:
[----:B0-----:R-:W0:Y:S02]  /*0740*/  LDC R9, c[0x0][0x584] ;  /* 0x00016100ff097b82 */ /* 0x001e240000000800 */
.L_x_8:
[----:B--234-:R-:W2:Y:S01]  /*0750*/  LDC R2, c[0x0][0x3c4] ;  /* 0x0000f100ff027b82 */ /* 0x01cea20000000800 */
[----:B------:R-:W-:-:S07]  /*0760*/  ISETP.NE.AND P0, PT, R5, RZ, PT ;  /* 0x000000ff0500720c */ /* 0x000fce0003f05270 */
[----:B------:R-:W3:Y:S01]  /*0770*/  LDC.64 R10, c[0x0][0x3c8] ;  /* 0x0000f200ff0a7b82 */ /* 0x000ee20000000a00 */
[----:B--2---:R-:W-:-:S05]  /*0780*/  VIADD R2, R2, 0x1f ;  /* 0x0000001f02027836 */ /* 0x004fca0000000000 */
[----:B------:R-:W-:-:S04]  /*0790*/  SHF.R.S32.HI R3, RZ, 0x1f, R2 ;  /* 0x0000001fff037819 */ /* 0x000fc80000011402 */
[----:B------:R-:W-:-:S04]  /*07a0*/  LEA.HI R3, R3, R2, RZ, 0x5 ;  /* 0x0000000203037211 */ /* 0x000fc800078f28ff */
[----:B------:R-:W-:-:S05]  /*07b0*/  SHF.R.S32.HI R3, RZ, 0x5, R3 ;  /* 0x00000005ff037819 */ /* 0x000fca0000011403 */
[----:B---3--:R-:W-:-:S04]  /*07c0*/  IMAD R2, R3, R10, RZ ;  /* 0x0000000a03027224 */ /* 0x008fc800078e02ff */
[----:B------:R-:W-:Y:S01]  /*07d0*/  IMAD R2, R2, R11, RZ ;  /* 0x0000000b02027224 */ /* 0x000fe200078e02ff */
[----:B------:R-:W-:Y:S06]  /*07e0*/  @!P0 BRA `(.L_x_10) ;  /* 0x0000008400e08947 */ /* 0x000fec0003800000 */
[----:B------:R-:W-:-:S13]  /*07f0*/  ISETP.NE.AND P0, PT, R5, 0x1, PT ;  /* 0x000000010500780c */ /* 0x000fda0003f05270 */
[----:B------:R-:W-:Y:S05]  /*0800*/  @P0 EXIT ;  /* 0x000000000000094d */ /* 0x000fea0003800000 */
[----:B------:R-:W-:Y:S01]  /*0810*/  ISETP.GE.AND P0, PT, R2, 0x1, PT ;  /* 0x000000010200780c */ /* 0x000fe20003f06270 */
[----:B------:R-:W-:Y:S01]  /*0820*/  UMOV UR4, URZ ;  /* 0x0000003f00047c82 */ /* 0x000fe20008000000 */
[----:B------:R-:W-:Y:S02]  /*0830*/  CS2R R86, SRZ ;  /* 0x0000000000567805 */ /* 0x000fe4000001ff00 */
[----:B------:R-:W-:Y:S02]  /*0840*/  CS2R R88, SRZ ;  /* 0x0000000000587805 */ /* 0x000fe4000001ff00 */
[----:B------:R-:W-:Y:S02]  /*0850*/  CS2R R90, SRZ ;  /* 0x00000000005a7805 */ /* 0x000fe4000001ff00 */
[----:B------:R-:W-:Y:S02]  /*0860*/  CS2R R92, SRZ ;  /* 0x00000000005c7805 */ /* 0x000fe4000001ff00 */
[----:B------:R-:W-:-:S02]  /*0870*/  CS2R R94, SRZ ;  /* 0x00000000005e7805 */ /* 0x000fc4000001ff00 */
[----:B------:R-:W-:Y:S02]  /*0880*/  CS2R R96, SRZ ;  /* 0x0000000000607805 */ /* 0x000fe4000001ff00 */
        /* <DEDUP_REMOVED lines=57> */
[----:B------:R-:W-:Y:S01]  /*0c20*/  CS2R R84, SRZ ;  /* 0x0000000000547805 */ /* 0x000fe2000001ff00 */
[----:B------:R-:W-:Y:S06]  /*0c30*/  @!P0 BRA `(.L_x_11) ;  /* 0x0000000000988947 */ /* 0x000fec0003800000 */
[----:B------:R-:W-:-:S04]  /*0c40*/  LOP3.LUT R3, R0, 0x1, RZ, 0xfc, !PT ;  /* 0x0000000100037812 */ /* 0x000fc800078efcff */
[----:B------:R-:W-:-:S13]  /*0c50*/  ISETP.NE.AND P1, PT, R3, 0x3, PT ;  /* 0x000000030300780c */ /* 0x000fda0003f25270 */
[----:B------:R-:W-:Y:S05]  /*0c60*/  @!P1 BRA `(.L_x_12) ;  /* 0x0000000000049947 */ /* 0x000fea0003800000 */
[----:B------:R-:W-:Y:S01]  /*0c70*/  BPT.TRAP 0x1 ;  /* 0x000000040000795c */ /* 0x000fe20000300000 */
.L_x_12:
[----:B------:R-:W2:Y:S01]  /*0c80*/  S2UR UR5, SR_CgaCtaId ;  /* 0x00000000000579c3 */ /* 0x000ea20000008800 */
[----:B------:R-:W-:Y:S01]  /*0c90*/  SHF.L.U32 R3, RZ, 0x1f, RZ ;  /* 0x0000001fff037819 */ /* 0x000fe200000006ff */
[----:B------:R-:W-:Y:S02]  /*0ca0*/  UMOV UR4, 0x400 ;  /* 0x0000040000047882 */ /* 0x000fe40000000000 */
[----:B--2---:R-:W-:-:S12]  /*0cb0*/  ULEA UR4, UR5, UR4, 0x18 ;  /* 0x0000000405047291 */ /* 0x004fd8000f8ec03f */
.L_x_13:
[----:B--2---:R-:W-:-:S04]  /*0cc0*/  IMAD.U32 R4, RZ, RZ, UR4 ;  /* 0x00000004ff047e24 */ /* 0x004fc8000f8e00ff */
[----:B------:R2:W3:Y:S03]  /*0cd0*/  SYNCS.PHASECHK.TRANS64.TRYWAIT P1, [R4+URZ+0x38000], R3 ;  /* 0x03800003040075a7 */ /* 0x0004e6000802017f */
[----:B---3--:R-:W-:Y:S05]  /*0ce0*/  @!P1 NANOSLEEP.SYNCS 0x989680 ;  /* 0x009896800000995d */ /* 0x008fea0003900000 */
[----:B------:R-:W3:Y:S02]  /*0cf0*/  @!P1 SYNCS.PHASECHK.TRANS64 P1, [R4+URZ+0x38000], R3 ;  /* 0x03800003040095a7 */ /* 0x000ee4000802007f */
[----:B---3--:R-:W-:Y:S05]  /*0d00*/  @!P1 BRA `(.L_x_13) ;  /* 0xfffffffc00ec9947 */ /* 0x008fea000383ffff */
[----:B------:R-:W-:Y:S01]  /*0d10*/  UIADD3 UR5, UR4, 0x1c000, URZ ;  /* 0x0001c00004057890 */ /* 0x000fe2000fffe03f */
[----:B------:R-:W-:Y:S01]  /*0d20*/  WARPGROUP.ARRIVE ;  /* 0x00000000000079c5 */ /* 0x000fe20000000000 */
[----:B------:R-:W-:Y:S02]  /*0d30*/  USHF.R.U32.HI UR4, URZ, 0x4, UR4 ;  /* 0x000000043f047899 */ /* 0x000fe40008011604 */
[----:B------:R-:W-:Y:S02]  /*0d40*/  USHF.R.U32.HI UR5, URZ, 0x4, UR5 ;  /* 0x000000043f057899 */ /* 0x000fe40008011605 */
[----:B------:R-:W-:Y:S02]  /*0d50*/  ULOP3.LUT UR4, UR4, 0x3fff, URZ, 0xc0, !UPT ;  /* 0x00003fff04047892 */ /* 0x000fe4000f8ec03f */
[----:B------:R-:W-:Y:S02]  /*0d60*/  ULOP3.LUT UR5, UR5, 0x3fff, URZ, 0xc0, !UPT ;  /* 0x00003fff05057892 */ /* 0x000fe4000f8ec03f */
[----:B------:R-:W-:-:S02]  /*0d70*/  ULOP3.LUT UR8, UR4, 0x10000, URZ, 0xfc, !UPT ;  /* 0x0001000004087892 */ /* 0x000fc4000f8efc3f */
[----:B------:R-:W-:Y:S01]  /*0d80*/  ULOP3.LUT UR9, UR5, 0x10000, URZ, 0xfc, !UPT ;  /* 0x0001000005097892 */ /* 0x000fe2000f8efc3f */
[----:B------:R-:W-:Y:S02]  /*0d90*/  UMOV UR7, 0x80000020 ;  /* 0x8000002000077882 */ /* 0x000fe40000000000 */
[----:B------:R-:W-:Y:S02]  /*0da0*/  UMOV UR5, 0x80000020 ;  /* 0x8000002000057882 */ /* 0x000fe40000000000 */
[----:B------:R-:W-:Y:S02]  /*0db0*/  UMOV UR4, UR8 ;  /* 0x0000000800047c82 */ /* 0x000fe40008000000 */
[----:B------:R-:W-:Y:S02]  /*0dc0*/  UMOV UR6, UR9 ;  /* 0x0000000900067c82 */ /* 0x000fe40008000000 */
[----:B------:R-:W-:Y:S01]  /*0dd0*/  HGMMA.64x128x16.F32.BF16 R88, gdesc[UR4], RZ, !UPT ;  /* 0x01e00000045879f0 */ /* 0x000fe2000c7018ff */
[----:B------:R-:W-:Y:S01]  /*0de0*/  UIADD3 UR4, UR8, 0x100, URZ ;  /* 0x0000010008047890 */ /* 0x000fe2000fffe03f */
[----:B------:R-:W-:-:S10]  /*0df0*/  UMOV UR5, 0x80000020 ;  /* 0x8000002000057882 */ /* 0x000fd40000000000 */
[----:B------:R-:W-:Y:S01]  /*0e00*/  HGMMA.64x128x16.F32.BF16 R24, gdesc[UR4], RZ, !UPT ;  /* 0x01e00000041879f0 */ /* 0x000fe2000c7018ff */
[----:B------:R-:W-:Y:S02]  /*0e10*/  UIADD3 UR4, UR8, 0x2, URZ ;  /* 0x0000000208047890 */ /* 0x000fe4000fffe03f */
[----:B------:R-:W-:Y:S01]  /*0e20*/  UIADD3 UR6, UR9, 0x2, URZ ;  /* 0x0000000209067890 */ /* 0x000fe2000fffe03f */
[----:B------:R-:W-:Y:S01]  /*0e30*/  UMOV UR5, 0x80000020 ;  /* 0x8000002000057882 */ /* 0x000fe20000000000 */
[----:B------:R-:W-:-:S07]  /*0e40*/  UMOV UR7, 0x80000020 ;  /* 0x8000002000077882 */ /* 0x000fce0000000000 */
[----:B------:R-:W-:Y:S01]  /*0e50*/  HGMMA.64x128x16.F32.BF16 R88, gdesc[UR4], R88 ;  /* 0x01e00000045879f0 */ /* 0x000fe20008701858 */
[----:B------:R-:W-:Y:S01]  /*0e60*/  UIADD3 UR4, UR8, 0x102, URZ ;  /* 0x0000010208047890 */ /* 0x000fe2000fffe03f */
[----:B------:R-:W-:-:S10]  /*0e70*/  UMOV UR5, 0x80000020 ;  /* 0x8000002000057882 */ /* 0x000fd40000000000 */
[----:B------:R-:W-:Y:S01]  /*0e80*/  HGMMA.64x128x16.F32.BF16 R24, gdesc[UR4], R24, gsb0 ;  /* 0x01e00000041879f0 */ /* 0x000fe20008001818 */
[----:B------:R-:W-:-:S05]  /*0e90*/  UMOV UR4, 0x1 ;  /* 0x0000000100047882 */ /* 0x000fca0000000000 */
.L_x_11:
[----:B--2---:R-:W-:-:S05]  /*0ea0*/  VIMNMX R3, R2, 0x1, PT ;  /* 0x0000000102037848 */ /* 0x004fca0003fe0100 */
[----:B------:R-:W-:-:S05]  /*0eb0*/  IMAD.IADD R4, R2, 0x1, -R3 ;  /* 0x0000000102047824 */ /* 0x000fca00078e0a03 */
[----:B------:R-:W-:-:S13]  /*0ec0*/  ISETP.GE.AND P1, PT, R4, 0x1, PT ;  /* 0x000000010400780c */ /* 0x000fda0003f26270 */
[----:B------:R-:W-:Y:S05]  /*0ed0*/  @!P1 BRA `(.L_x_14) ;  /* 0x0000000400089947 */ /* 0x000fea0003800000 */
[----:B------:R-:W2:Y:S01]  /*0ee0*/  S2UR UR6, SR_CgaCtaId ;  /* 0x00000000000679c3 */ /* 0x000ea20000008800 */
[----:B------:R-:W-:Y:S01]  /*0ef0*/  UMOV UR5, 0x400 ;  /* 0x0000040000057882 */ /* 0x000fe20000000000 */
[----:B------:R-:W-:Y:S01]  /*0f00*/  LOP3.LUT R7, R0, 0x1, RZ, 0xfc, !PT ;  /* 0x0000000100077812 */ /* 0x000fe200078efcff */
[----:B------:R-:W-:Y:S01]  /*0f10*/  IMAD.MOV.U32 R5, RZ, RZ, RZ ;  /* 0x000000ffff057224 */ /* 0x000fe200078e00ff */
[----:B------:R-:W-:Y:S01]  /*0f20*/  UISETP.NE.U32.AND UP0, UPT, UR4, URZ, UPT ;  /* 0x0000003f0400728c */ /* 0x000fe2000bf05070 */
[----:B------:R-:W-:Y:S01]  /*0f30*/  IMAD.MOV.U32 R2, RZ, RZ, R4 ;  /* 0x000000ffff027224 */ /* 0x000fe200078e0004 */
[----:B--2---:R-:W-:-:S04]  /*0f40*/  ULEA UR14, UR6, UR5, 0x18 ;  /* 0x00000005060e7291 */ /* 0x004fc8000f8ec03f */
[----:B------:R-:W-:Y:S02]  /*0f50*/  UIADD3 UR6, UR14, 0x1c000, URZ ;  /* 0x0001c0000e067890 */ /* 0x000fe4000fffe03f */
[----:B------:R-:W-:Y:S02]  /*0f60*/  USHF.R.U32.HI UR5, URZ, 0x4, UR14 ;  /* 0x000000043f057899 */ /* 0x000fe4000801160e */
[----:B------:R-:W-:Y:S02]  /*0f70*/  USHF.R.U32.HI UR6, URZ, 0x4, UR6 ;  /* 0x000000043f067899 */ /* 0x000fe40008011606 */
[----:B------:R-:W-:Y:S02]  /*0f80*/  ULOP3.LUT UR5, UR5, 0x3fff, URZ, 0xc0, !UPT ;  /* 0x00003fff05057892 */ /* 0x000fe4000f8ec03f */
[----:B------:R-:W-:Y:S02]  /*0f90*/  ULOP3.LUT UR6, UR6, 0x3fff, URZ, 0xc0, !UPT ;  /* 0x00003fff06067892 */ /* 0x000fe4000f8ec03f */
[----:B------:R-:W-:-:S02]  /*0fa0*/  ULOP3.LUT UR15, UR5, 0x10000, URZ, 0xfc, !UPT ;  /* 0x00010000050f7892 */ /* 0x000fc4000f8efc3f */
[----:B------:R-:W-:Y:S01]  /*0fb0*/  ULOP3.LUT UR16, UR6, 0x10000, URZ, 0xfc, !UPT ;  /* 0x0001000006107892 */ /* 0x000fe2000f8efc3f */
[----:B------:R-:W-:-:S11]  /*0fc0*/  UMOV UR5, URZ ;  /* 0x0000003f00057c82 */ /* 0x000fd60008000000 */
.L_x_19:
[----:B------:R-:W-:-:S13]  /*0fd0*/  ISETP.NE.AND P2, PT, R7, 0x3, PT ;  /* 0x000000030700780c */ /* 0x000fda0003f45270 */
[----:B--2---:R-:W-:Y:S05]  /*0fe0*/  @!P2 BRA `(.L_x_15) ;  /* 0x000000000004a947 */ /* 0x004fea0003800000 */
[----:B------:R-:W-:Y:S01]  /*0ff0*/  BPT.TRAP 0x1 ;  /* 0x000000040000795c */ /* 0x000fe20000300000 */
.L_x_15:
[----:B------:R-:W-:Y:S01]  /*1000*/  SHF.L.U32 R3, R5, 0x1f, RZ ;  /* 0x0000001f05037819 */ /* 0x000fe200000006ff */
[----:B------:R-:W-:-:S12]  /*1010*/  ULEA UR6, UR4, UR14, 0x3 ;  /* 0x0000000e04067291 */ /* 0x000fd8000f8e183f */
.L_x_16:
[----:B--2---:R-:W-:-:S04]  /*1020*/  IMAD.U32 R6, RZ, RZ, UR6 ;  /* 0x00000006ff067e24 */ /* 0x004fc8000f8e00ff */
[----:B------:R2:W3:Y:S03]  /*1030*/  SYNCS.PHASECHK.TRANS64.TRYWAIT P1, [R6+URZ+0x38000], R3 ;  /* 0x03800003060075a7 */ /* 0x0004e6000802017f */
[----:B---3--:R-:W-:Y:S05]  /*1040*/  @!P1 NANOSLEEP.SYNCS 0x989680 ;  /* 0x009896800000995d */ /* 0x008fea0003900000 */
[----:B------:R-:W3:Y:S02]  /*1050*/  @!P1 SYNCS.PHASECHK.TRANS64 P1, [R6+URZ+0x38000], R3 ;  /* 0x03800003060095a7 */ /* 0x000ee4000802007f */
[----:B---3--:R-:W-:Y:S05]  /*1060*/  @!P1 BRA `(.L_x_16) ;  /* 0xfffffffc00ec9947 */ /* 0x008fea000383ffff */
[----:B------:R-:W-:Y:S01]  /*1070*/  ULEA UR6, UR4, UR15, 0x9 ;  /* 0x0000000f04067291 */ /* 0x000fe2000f8e483f */
[----:B------:R-:W-:Y:S01]  /*1080*/  WARPGROUP.ARRIVE ;  /* 0x00000000000079c5 */ /* 0x000fe20000000000 */
[----:B------:R-:W-:Y:S01]  /*1090*/  ULEA UR7, UR4, UR16, 0x9 ;  /* 0x0000001004077291 */ /* 0x000fe2000f8e483f */
[----:B------:R-:W-:Y:S01]  /*10a0*/  UMOV UR9, 0x80000020 ;  /* 0x8000002000097882 */ /* 0x000fe20000000000 */
[----:B------:R-:W-:-:S03]  /*10b0*/  UMOV UR11, 0x80000020 ;  /* 0x80000020000b7882 */ /* 0x000fc60000000000 */
[----:B------:R-:W-:Y:S02]  /*10c0*/  UMOV UR8, UR6 ;  /* 0x0000000600087c82 */ /* 0x000fe40008000000 */
[----:B------:R-:W-:Y:S02]  /*10d0*/  UMOV UR10, UR7 ;  /* 0x00000007000a7c82 */ /* 0x000fe40008000000 */
[----:B------:R-:W-:Y:S01]  /*10e0*/  HGMMA.64x128x16.F32.BF16 R88, gdesc[UR8], R88, UP0 ;  /* 0x01e00000085879f0 */ /* 0x000fe2000bf01858 */
[----:B------:R-:W-:Y:S01]  /*10f0*/  UIADD3 UR8, UR6, 0x100, URZ ;  /* 0x0000010006087890 */ /* 0x000fe2000fffe03f */
[----:B------:R-:W-:-:S10]  /*1100*/  UMOV UR9, 0x80000020 ;  /* 0x8000002000097882 */ /* 0x000fd40000000000 */
[----:B------:R-:W-:Y:S01]  /*1110*/  HGMMA.64x128x16.F32.BF16 R24, gdesc[UR8], R24, UP0 ;  /* 0x01e00000081879f0 */ /* 0x000fe2000bf01818 */
[----:B------:R-:W-:Y:S02]  /*1120*/  UIADD3 UR8, UR6, 0x2, URZ ;  /* 0x0000000206087890 */ /* 0x000fe4000fffe03f */
[----:B------:R-:W-:Y:S01]  /*1130*/  UIADD3 UR10, UR7, 0x2, URZ ;  /* 0x00000002070a7890 */ /* 0x000fe2000fffe03f */
[----:B------:R-:W-:Y:S01]  /*1140*/  UMOV UR9, 0x80000020 ;  /* 0x8000002000097882 */ /* 0x000fe20000000000 */
[----:B------:R-:W-:-:S07]  /*1150*/  UMOV UR11, 0x80000020 ;  /* 0x80000020000b7882 */ /* 0x000fce0000000000 */
[----:B------:R-:W-:Y:S01]  /*1160*/  HGMMA.64x128x16.F32.BF16 R88, gdesc[UR8], R88 ;  /* 0x01e00000085879f0 */ /* 0x000fe20008701858 */
[----:B------:R-:W-:Y:S01]  /*1170*/  UIADD3 UR8, UR6, 0x102, URZ ;  /* 0x0000010206087890 */ /* 0x000fe2000fffe03f */
[----:B------:R-:W-:-:S10]  /*1180*/  UMOV UR9, 0x80000020 ;  /* 0x8000002000097882 */ /* 0x000fd40000000000 */
[----:B------:R-:W-:Y:S03]  /*1190*/  HGMMA.64x128x16.F32.BF16 R24, gdesc[UR8], R24, gsb0 ;  /* 0x01e00000081879f0 */ /* 0x000fe60008001818 */
[----:B------:R-:W-:Y:S02]  /*11a0*/  WARPGROUP.DEPBAR.LE gsb0, 0x1 ;  /* 0x00008000000079c5 */ /* 0x000fe40000010100 */
[----:B------:R-:W-:Y:S05]  /*11b0*/  @!P2 BRA `(.L_x_17) ;  /* 0x000000000004a947 */ /* 0x000fea0003800000 */
[----:B------:R-:W-:Y:S01]  /*11c0*/  BPT.TRAP 0x1 ;  /* 0x000000040000795c */ /* 0x000fe20000300000 */
.L_x_17:
[----:B------:R-:W-:Y:S01]  /*11d0*/  ULEA UR6, UR5, UR14, 0x3 ;  /* 0x0000000e05067291 */ /* 0x000fe2000f8e183f */
[----:B------:R-:W-:-:S03]  /*11e0*/  ISETP.GT.U32.AND P1, PT, R0, 0x1, PT ;  /* 0x000000010000780c */ /* 0x000fc60003f24070 */
[----:B------:R-:W-:-:S04]  /*11f0*/  UIADD3 UR6, UR6, 0x38070, URZ ;  /* 0x0003807006067890 */ /* 0x000fc8000fffe03f */
[----:B------:R-:W-:-:S09]  /*1200*/  UPRMT UR6, URZ, 0x654, UR6 ;  /* 0x000006543f067896 */ /* 0x000fd20008000006 */
[----:B------:R-:W-:Y:S01]  /*1210*/  SYNCS.ARRIVE.TRANS64.RED.A1T0 RZ, [UR6], RZ ;  /* 0x000000ffffff79a7 */ /* 0x000fe20008100406 */
[----:B------:R-:W-:Y:S05]  /*1220*/  @P1 BRA `(.L_x_18) ;  /* 0x0000000000041947 */ /* 0x000fea0003800000 */
[----:B------:R-:W-:Y:S01]  /*1230*/  BPT.TRAP 0x1 ;  /* 0x000000040000795c */ /* 0x000fe20000300000 */
.L_x_18:
[----:B------:R-:W-:Y:S01]  /*1240*/  UIADD3 UR4, UR4, 0x1, URZ ;  /* 0x0000000104047890 */ /* 0x000fe2000fffe03f */
[C---:B------:R-:W-:Y:S01]  /*1250*/  ISETP.GT.AND P1, PT, R2.reuse, 0x1, PT ;  /* 0x000000010200780c */ /* 0x040fe20003f24270 */
[----:B------:R-:W-:Y:S01]  /*1260*/  UIADD3 UR5, UR5, 0x1, URZ ;  /* 0x0000000105057890 */ /* 0x000fe2000fffe03f */
[----:B------:R-:W-:Y:S01]  /*1270*/  VIADD R2, R2, 0xffffffff ;  /* 0xffffffff02027836 */ /* 0x000fe20000000000 */
[----:B------:R-:W-:Y:S02]  /*1280*/  UISETP.NE.AND UP0, UPT, UR4, 0xe, UPT ;  /* 0x0000000e0400788c */ /* 0x000fe4000bf05270 */
[----:B------:R-:W-:Y:S02]  /*1290*/  UISETP.NE.AND UP1, UPT, UR5, 0xe, UPT ;  /* 0x0000000e0500788c */ /* 0x000fe4000bf25270 */
[----:B------:R-:W-:Y:S02]  /*12a0*/  USEL UR6, URZ, 0x1, UP0 ;  /* 0x000000013f067887 */ /* 0x000fe40008000000 */
[----:B------:R-:W-:-:S02]  /*12b0*/  USEL UR4, UR4, URZ, UP0 ;  /* 0x0000003f04047287 */ /* 0x000fc40008000000 */
[----:B------:R-:W-:Y:S02]  /*12c0*/  USEL UR5, UR5, URZ, UP1 ;  /* 0x0000003f05057287 */ /* 0x000fe40008800000 */
[----:B------:R-:W-:Y:S01]  /*12d0*/  UPLOP3.LUT UP0, UPT, UPT, UPT, UPT, 0x80, 0x0 ;  /* 0x000000000000789c */ /* 0x000fe20003f0f070 */
[----:B------:R-:W-:Y:S01]  /*12e0*/  LOP3.LUT R5, R5, UR6, RZ, 0x3c, !PT ;  /* 0x0000000605057c12 */ /* 0x000fe2000f8e3cff */
[----:B------:R-:W-:Y:S09]  /*12f0*/  @P1 BRA `(.L_x_19) ;  /* 0xfffffffc00341947 */ /* 0x000ff2000383ffff */
.L_x_14:
[----:B------:R-:W-:Y:S02]  /*1300*/  WARPGROUP.DEPBAR.LE gsb0, 0x0 ;  /* 0x00008000000079c5 */ /* 0x000fe40000010000 */
[----:B------:R-:W-:Y:S05]  /*1310*/  @!P0 BRA `(.L_x_20) ;  /* 0x0000000000488947 */ /* 0x000fea0003800000 */
[----:B------:R-:W-:-:S04]  /*1320*/  LOP3.LUT R2, R0, 0x1, RZ, 0xfc, !PT ;  /* 0x0000000100027812 */ /* 0x000fc800078efcff */
[----:B------:R-:W-:-:S13]  /*1330*/  ISETP.NE.AND P0, PT, R2, 0x3, PT ;  /* 0x000000030200780c */ /* 0x000fda0003f05270 */
[----:B------:R-:W-:Y:S05]  /*1340*/  @!P0 BRA `(.L_x_21) ;  /* 0x0000000000048947 */ /* 0x000fea0003800000 */
[----:B------:R-:W-:Y:S01]  /*1350*/  BPT.TRAP 0x1 ;  /* 0x000000040000795c */ /* 0x000fe20000300000 */
.L_x_21:
[----:B------:R-:W3:Y:S01]  /*1360*/  S2R R5, SR_CgaCtaId ;  /* 0x0000000000057919 */ /* 0x000ee20000008800 */
[----:B------:R-:W-:Y:S02]  /*1370*/  SHF.R.U32.HI R2, RZ, 0x1, R4 ;  /* 0x00000001ff027819 */ /* 0x000fe40000011604 */
[----:B------:R-:W-:-:S03]  /*1380*/  ISETP.GT.U32.AND P0, PT, R0, 0x1, PT ;  /* 0x000000010000780c */ /* 0x000fc60003f04070 */
[----:B--2---:R-:W-:Y:S01]  /*1390*/  IMAD.WIDE.U32 R2, R2, -0x6db6db6d, RZ ;  /* 0x9249249302027825 */ /* 0x004fe200078e00ff */
[----:B------:R-:W-:-:S04]  /*13a0*/  MOV R2, 0x400 ;  /* 0x0000040000027802 */ /* 0x000fc80000000f00 */
[----:B------:R-:W-:-:S05]  /*13b0*/  SHF.R.U32.HI R3, RZ, 0x2, R3 ;  /* 0x00000002ff037819 */ /* 0x000fca0000011603 */
[----:B------:R-:W-:Y:S01]  /*13c0*/  IMAD R4, R3, -0xe, R4 ;  /* 0xfffffff203047824 */ /* 0x000fe200078e0204 */
[----:B---3--:R-:W-:-:S05]  /*13d0*/  LEA R5, R5, R2, 0x18 ;  /* 0x0000000205057211 */ /* 0x008fca00078ec0ff */
[----:B------:R-:W-:-:S04]  /*13e0*/  IMAD R4, R4, 0x8, R5 ;  /* 0x0000000804047824 */ /* 0x000fc800078e0205 */
[----:B------:R-:W-:-:S05]  /*13f0*/  VIADD R4, R4, 0x38070 ;  /* 0x0003807004047836 */ /* 0x000fca0000000000 */
[----:B------:R-:W-:-:S04]  /*1400*/  PRMT R4, RZ, 0x654, R4 ;  /* 0x00000654ff047816 */ /* 0x000fc80000000004 */
[----:B------:R3:W-:Y:S01]  /*1410*/  SYNCS.ARRIVE.TRANS64.RED.A1T0 RZ, [R4+URZ], RZ ;  /* 0x000000ff04ff79a7 */ /* 0x0007e2000810043f */
[----:B------:R-:W-:Y:S05]  /*1420*/  @P0 BRA `(.L_x_20) ;  /* 0x0000000000040947 */ /* 0x000fea0003800000 */
[----:B------:R-:W-:Y:S01]  /*1430*/  BPT.TRAP 0x1 ;  /* 0x000000040000795c */ /* 0x000fe20000300000 */
.L_x_20:
[----:B--2---:R-:W2:Y:S01]  /*1440*/  S2R R3, SR_TID.X ;  /* 0x0000000000037919 */ /* 0x004ea20000002100 */
[----:B------:R-:W-:Y:S01]  /*1450*/  ULDC.64 UR4, c[0x0][0x280] ;  /* 0x0000a00000047ab9 */ /* 0x000fe20000000a00 */
[----:B------:R-:W4:Y:S01]  /*1460*/  S2R R6, SR_CTAID.Y ;  /* 0x0000000000067919 */ /* 0x000f220000002600 */
[----:B------:R-:W3:Y:S01]  /*1470*/  S2R R15, SR_CTAID.X ;  /* 0x00000000000f7919 */ /* 0x000ee20000002500 */
[----:B--2---:R-:W-:-:S04]  /*1480*/  SHF.R.S32.HI R0, RZ, 0x1f, R3 ;  /* 0x0000001fff007819 */ /* 0x004fc80000011403 */
[----:B------:R-:W-:Y:S01]  /*1490*/  LEA.HI R0, R0, R3, RZ, 0x7 ;  /* 0x0000000300007211 */ /* 0x000fe200078f38ff */
[----:B----4-:R-:W-:-:S03]  /*14a0*/  IMAD.SHL.U32 R6, R6, 0x80, RZ ;  /* 0x0000008006067824 */ /* 0x010fc600078e00ff */
[----:B------:R-:W-:Y:S01]  /*14b0*/  LOP3.LUT R0, R0, 0xffffff80, RZ, 0xc0, !PT ;  /* 0xffffff8000007812 */ /* 0x000fe200078ec0ff */
[----:B---3--:R-:W-:Y:S01]  /*14c0*/  IMAD.SHL.U32 R4, R15, 0x80, RZ ;  /* 0x000000800f047824 */ /* 0x008fe200078e00ff */
[----:B------:R-:W-:-:S03]  /*14d0*/  ISETP.GE.AND P0, PT, R6, UR5, PT ;  /* 0x0000000506007c0c */ /* 0x000fc6000bf06270 */
[----:B------:R-:W-:Y:S01]  /*14e0*/  IMAD.IADD R0, R3, 0x1, -R0 ;  /* 0x0000000103007824 */ /* 0x000fe200078e0a00 */
[----:B------:R-:W-:-:S04]  /*14f0*/  ISETP.GE.OR P0, PT, R4, UR4, P0 ;  /* 0x0000000404007c0c */ /* 0x000fc80008706670 */
[----:B------:R-:W-:-:S04]  /*1500*/  SHF.R.S32.HI R3, RZ, 0x1f, R0 ;  /* 0x0000001fff037819 */ /* 0x000fc80000011400 */
[----:B------:R-:W-:-:S04]  /*1510*/  LEA.HI R2, R3, R0, RZ, 0x2 ;  /* 0x0000000003027211 */ /* 0x000fc800078f10ff */
[--C-:B------:R-:W-:Y:S02]  /*1520*/  SHF.R.S32.HI R10, RZ, 0x2, R2.reuse ;  /* 0x00000002ff0a7819 */ /* 0x100fe40000011402 */
[----:B------:R-:W-:-:S04]  /*1530*/  SHF.R.S32.HI R5, RZ, 0x1f, R2 ;  /* 0x0000001fff057819 */ /* 0x000fc80000011402 */
[----:B------:R-:W-:-:S04]  /*1540*/  LEA.HI R5, R5, R10, RZ, 0x3 ;  /* 0x0000000a05057211 */ /* 0x000fc800078f18ff */
[----:B------:R-:W-:Y:S01]  /*1550*/  LOP3.LUT R11, R5, 0xfffffff8, RZ, 0xc0, !PT ;  /* 0xfffffff8050b7812 */ /* 0x000fe200078ec0ff */
[----:B------:R-:W-:Y:S06]  /*1560*/  @P0 EXIT ;  /* 0x000000000000094d */ /* 0x000fec0003800000 */
[----:B------:R-:W2:Y:S01]  /*1570*/  LDC.64 R16, c[0x0][0x5d0] ;  /* 0x00017400ff107b82 */ /* 0x000ea20000000a00 */
[----:B------:R-:W-:Y:S01]  /*1580*/  IMAD.IADD R10, R10, 0x1, -R11 ;  /* 0x000000010a0a7824 */ /* 0x000fe200078e0a0b */
[----:B------:R-:W-:Y:S02]  /*1590*/  LOP3.LUT R5, R2, 0x7ffffffc, RZ, 0xc0, !PT ;  /* 0x7ffffffc02057812 */ /* 0x000fe400078ec0ff */
[----:B------:R-:W-:Y:S02]  /*15a0*/  LEA.HI R3, R3, R0, RZ, 0x5 ;  /* 0x0000000003037211 */ /* 0x000fe400078f28ff */
[----:B------:R-:W-:Y:S01]  /*15b0*/  SHF.R.S32.HI R11, RZ, 0x1f, R10 ;  /* 0x0000001fff0b7819 */ /* 0x000fe2000001140a */
[----:B------:R-:W-:Y:S01]  /*15c0*/  IMAD.IADD R5, R0, 0x1, -R5 ;  /* 0x0000000100057824 */ /* 0x000fe200078e0a05 */
[----:B------:R-:W-:Y:S02]  /*15d0*/  SHF.R.S32.HI R13, RZ, 0x5, R3 ;  /* 0x00000005ff0d7819 */ /* 0x000fe40000011403 */
[----:B0----5:R-:W-:Y:S01]  /*15e0*/  FSETP.NEU.AND P1, PT, R9, RZ, PT ;  /* 0x000000ff0900720b */ /* 0x021fe20003f2d000 */
[----:B------:R-:W-:-:S02]  /*15f0*/  IMAD.SHL.U32 R7, R5, 0x2, RZ ;  /* 0x0000000205077824 */ /* 0x000fc400078e00ff */
[----:B------:R-:W-:-:S03]  /*1600*/  IMAD.WIDE R2, R15, 0x80, R10 ;  /* 0x000000800f027825 */ /* 0x000fc600078e020a */
[----:B------:R-:W-:Y:S01]  /*1610*/  SHF.R.S32.HI R11, RZ, 0x1f, R7 ;  /* 0x0000001fff0b7819 */ /* 0x000fe20000011407 */
[C---:B------:R-:W-:Y:S01]  /*1620*/  IMAD R5, R13.reuse, -0x10, -R4 ;  /* 0xfffffff00d057824 */ /* 0x040fe200078e0a04 */
[C---:B------:R-:W-:Y:S01]  /*1630*/  IADD3 R4, P0, R6.reuse, R7, RZ ;  /* 0x0000000706047210 */ /* 0x040fe20007f1e0ff */
[----:B------:R-:W-:Y:S01]  /*1640*/  IMAD.WIDE R2, R13, 0x10, R2 ;  /* 0x000000100d027825 */ /* 0x000fe200078e0202 */
[----:B------:R-:W-:Y:S02]  /*1650*/  IADD3 R0, -R7, UR5, -R6 ;  /* 0x0000000507007c10 */ /* 0x000fe4000fffe906 */
[----:B------:R-:W-:Y:S02]  /*1660*/  IADD3 R10, R5, UR4, -R10 ;  /* 0x00000004050a7c10 */ /* 0x000fe4000fffe80a */
[----:B------:R-:W-:Y:S01]  /*1670*/  LEA.HI.X.SX32 R5, R6, R11, 0x1, P0 ;  /* 0x0000000b06057211 */ /* 0x000fe200000f0eff */
[-C--:B--2---:R-:W-:Y:S01]  /*1680*/  IMAD R6, R3, R16.reuse, RZ ;  /* 0x0000001003067224 */ /* 0x084fe200078e02ff */
[----:B------:R-:W-:Y:S01]  /*1690*/  ISETP.GT.AND P2, PT, R10, RZ, PT ;  /* 0x000000ff0a00720c */ /* 0x000fe20003f44270 */
[C---:B------:R-:W-:Y:S01]  /*16a0*/  IMAD.SHL.U32 R21, R16.reuse, 0x8, RZ ;  /* 0x0000000810157824 */ /* 0x040fe200078e00ff */
[----:B------:R-:W-:Y:S01]  /*16b0*/  SHF.L.U64.HI R20, R16, 0x3, R17 ;  /* 0x0000000310147819 */ /* 0x000fe20000010211 */
[----:B------:R-:W-:Y:S01]  /*16c0*/  IMAD.WIDE.U32 R14, R2, R16, R4 ;  /* 0x00000010020e7225 */ /* 0x000fe200078e0004 */
[----:B------:R-:W-:-:S02]  /*16d0*/  SHF.L.U64.HI R11, R16, 0x6, R17 ;  /* 0x00000006100b7819 */ /* 0x000fc40000010211 */
[----:B------:R-:W-:Y:S01]  /*16e0*/  ISETP.GT.AND P0, PT, R0, RZ, P2 ;  /* 0x000000ff0000720c */ /* 0x000fe20001704270 */
[----:B------:R-:W-:Y:S02]  /*16f0*/  IMAD R19, R2, R17, R6 ;  /* 0x0000001102137224 */ /* 0x000fe400078e0206 */
[----:B------:R-:W-:Y:S02]  /*1700*/  IMAD.SHL.U32 R16, R16, 0x40, RZ ;  /* 0x0000004010107824 */ /* 0x000fe400078e00ff */
[----:B------:R-:W-:Y:S01]  /*1710*/  IMAD.IADD R19, R15, 0x1, R19 ;  /* 0x000000010f137824 */ /* 0x000fe200078e0213 */
[----:B------:R-:W-:Y:S07]  /*1720*/  @!P1 BRA `(.L_x_22) ;  /* 0x0000005000dc9947 */ /* 0x000fee0003800000 */
[----:B------:R-:W-:Y:S01]  /*1730*/  ULDC.64 UR6, c[0x0][0x5b0] ;  /* 0x00016c0000067ab9 */ /* 0x000fe20000000a00 */
[----:B------:R-:W-:Y:S01]  /*1740*/  ULDC.64 UR8, c[0x0][0x5a8] ;  /* 0x00016a0000087ab9 */ /* 0x000fe20000000a00 */
[----:B------:R-:W-:Y:S01]  /*1750*/  IMAD R17, R3, UR6, RZ ;  /* 0x0000000603117c24 */ /* 0x000fe2000f8e02ff */
[----:B------:R-:W-:Y:S01]  /*1760*/  ULDC.64 UR4, c[0x0][0x5c8] ;  /* 0x0001720000047ab9 */ /* 0x000fe20000000a00 */
[----:B------:R-:W-:-:S04]  /*1770*/  IMAD.WIDE.U32 R6, R2, UR6, R4 ;  /* 0x0000000602067c25 */ /* 0x000fc8000f8e0004 */
[----:B------:R-:W-:Y:S01]  /*1780*/  IMAD R17, R2, UR7, R17 ;  /* 0x0000000702117c24 */ /* 0x000fe2000f8e0211 */
[----:B------:R-:W-:-:S03]  /*1790*/  LEA R12, P1, R6, UR8, 0x1 ;  /* 0x00000008060c7c11 */ /* 0x000fc6000f8208ff */
[----:B------:R-:W-:-:S05]  /*17a0*/  IMAD.IADD R7, R7, 0x1, R17 ;  /* 0x0000000107077824 */ /* 0x000fca00078e0211 */
[----:B------:R-:W-:-:S05]  /*17b0*/  LEA.HI.X R13, R6, UR9, R7, 0x1, P1 ;  /* 0x00000009060d7c11 */ /* 0x000fca00088f0c07 */
[----:B------:R-:W2:Y:S01]  /*17c0*/  @P0 LDG.E.LTC128B.U16 R15, desc[UR12][R12.64] ;  /* 0x0000000c0c0f0981 */ /* 0x000ea2000c1e1520 */
[----:B------:R-:W-:Y:S01]  /*17d0*/  ISETP.GT.AND P1, PT, R0, 0x1, P2 ;  /* 0x000000010000780c */ /* 0x000fe20001724270 */
[----:B------:R-:W-:Y:S01]  /*17e0*/  BSSY B0, `(.L_x_23) ;  /* 0x000000b000007945 */ /* 0x000fe20003800000 */
[----:B--2---:R-:W-:-:S04]  /*17f0*/  IMAD.U32 R6, R15, 0x10000, RZ ;  /* 0x000100000f067824 */ /* 0x004fc800078e00ff */
[----:B------:R-:W-:Y:S01]  /*1800*/  FMUL R7, R6, R9 ;  /* 0x0000000906077220 */ /* 0x000fe20000400000 */
[----:B------:R-:W-:-:S03]  /*1810*/  LEA R6, P3, R14, UR4, 0x1 ;  /* 0x000000040e067c11 */ /* 0x000fc6000f8608ff */
[----:B-1----:R-:W-:Y:S01]  /*1820*/  FFMA R7, R88, R8, R7 ;  /* 0x0000000858077223 */ /* 0x002fe20000000007 */
[----:B------:R-:W-:-:S04]  /*1830*/  PRMT R88, R15, 0x7610, R88 ;  /* 0x000076100f587816 */ /* 0x000fc80000000058 */
[----:B------:R-:W-:Y:S02]  /*1840*/  F2FP.BF16.F32.PACK_AB R18, RZ, R7 ;  /* 0x00000007ff12723e */ /* 0x000fe400000010ff */
[----:B------:R-:W-:-:S05]  /*1850*/  LEA.HI.X R7, R14, UR5, R19, 0x1, P3 ;  /* 0x000000050e077c11 */ /* 0x000fca00098f0c13 */
[----:B------:R0:W-:Y:S01]  /*1860*/  @P0 STG.E.U16 desc[UR12][R6.64], R18 ;  /* 0x0000001206000986 */ /* 0x0001e2000c10150c */
[----:B------:R-:W-:Y:S05]  /*1870*/  @!P1 BRA `(.L_x_24) ;  /* 0x0000000000049947 */ /* 0x000fea0003800000 */
[----:B------:R1:W5:Y:S02]  /*1880*/  LDG.E.LTC128B.U16 R88, desc[UR12][R12.64+0x2] ;  /* 0x0000020c0c587981 */ /* 0x000364000c1e1520 */
.L_x_24:
[----:B------:R-:W-:Y:S05]  /*1890*/  BSYNC B0 ;  /* 0x0000000000007941 */ /* 0x000fea0003800000 */
.L_x_23:
[----:B------:R-:W-:Y:S01]  /*18a0*/  USHF.L.U32 UR4, UR6, 0x3, URZ ;  /* 0x0000000306047899 */ /* 0x000fe2000800063f */
[----:B0----5:R-:W-:Y:S01]  /*18b0*/  IMAD.U32 R18, R88, 0x10000, RZ ;  /* 0x0001000058127824 */ /* 0x021fe200078e00ff */
[----:B------:R-:W-:Y:S01]  /*18c0*/  USHF.L.U64.HI UR5, UR6, 0x3, UR7 ;  /* 0x0000000306057899 */ /* 0x000fe20008010207 */
[----:B------:R-:W-:Y:S02]  /*18d0*/  ISETP.GT.AND P0, PT, R10, 0x8, PT ;  /* 0x000000080a00780c */ /* 0x000fe40003f04270 */
[----:B------:R-:W-:Y:S01]  /*18e0*/  FMUL R22, R18, R9 ;  /* 0x0000000912167220 */ /* 0x000fe20000400000 */
[----:B------:R-:W-:Y:S01]  /*18f0*/  IMAD.U32 R14, RZ, RZ, UR4 ;  /* 0x00000004ff0e7e24 */ /* 0x000fe2000f8e00ff */
[----:B------:R-:W-:Y:S01]  /*1900*/  ISETP.GT.AND P3, PT, R0, RZ, P0 ;  /* 0x000000ff0000720c */ /* 0x000fe20000764270 */
[----:B------:R-:W-:Y:S02]  /*1910*/  IMAD.U32 R15, RZ, RZ, UR5 ;  /* 0x00000005ff0f7e24 */ /* 0x000fe4000f8e00ff */
[----:B------:R-:W-:Y:S01]  /*1920*/  FFMA R22, R89, R8, R22 ;  /* 0x0000000859167223 */ /* 0x000fe20000000016 */
[----:B------:R-:W-:-:S04]  /*1930*/  IMAD.WIDE.U32 R18, R2, UR6, R14 ;  /* 0x0000000602127c25 */ /* 0x000fc8000f8e000e */
[----:B------:R-:W-:Y:S02]  /*1940*/  F2FP.BF16.F32.PACK_AB R89, RZ, R22 ;  /* 0x00000016ff59723e */ /* 0x000fe400000010ff */
[----:B------:R-:W-:-:S03]  /*1950*/  IADD3 R23, P4, R4, R18, RZ ;  /* 0x0000001204177210 */ /* 0x000fc60007f9e0ff */
[----:B------:R0:W-:Y:S01]  /*1960*/  @P1 STG.E.U16 desc[UR12][R6.64+0x2], R89 ;  /* 0x0000025906001986 */ /* 0x0001e2000c10150c */
[----:B------:R-:W-:Y:S02]  /*1970*/  IADD3.X R22, R5, R17, R19, P4, !PT ;  /* 0x0000001105167210 */ /* 0x000fe400027fe413 */
[----:B------:R-:W-:-:S04]  /*1980*/  LEA R18, P4, R23, UR8, 0x1 ;  /* 0x0000000817127c11 */ /* 0x000fc8000f8808ff */
[----:B------:R-:W-:-:S05]  /*1990*/  LEA.HI.X R19, R23, UR9, R22, 0x1, P4 ;  /* 0x0000000917137c11 */ /* 0x000fca000a0f0c16 */
[----:B------:R-:W2:Y:S01]  /*19a0*/  @P3 LDG.E.LTC128B.U16 R88, desc[UR12][R18.64] ;  /* 0x0000000c12583981 */ /* 0x000ea2000c1e1520 */
[C---:B------:R-:W-:Y:S01]  /*19b0*/  IMAD.SHL.U32 R17, R21.reuse, 0x2, RZ ;  /* 0x0000000215117824 */ /* 0x040fe200078e00ff */
[----:B------:R-:W-:Y:S01]  /*19c0*/  SHF.L.U64.HI R21, R21, 0x1, R20 ;  /* 0x0000000115157819 */ /* 0x000fe20000010214 */
[----:B------:R-:W-:Y:S01]  /*19d0*/  BSSY B0, `(.L_x_25) ;  /* 0x000000b000007945 */ /* 0x000fe20003800000 */
[----:B------:R-:W-:Y:S01]  /*19e0*/  ISETP.GT.AND P1, PT, R0, 0x1, P0 ;  /* 0x000000010000780c */ /* 0x000fe20000724270 */
[----:B--2---:R-:W-:-:S04]  /*19f0*/  IMAD.U32 R22, R88, 0x10000, RZ ;  /* 0x0001000058167824 */ /* 0x004fc800078e00ff */
[----:B------:R-:W-:Y:S01]  /*1a00*/  FMUL R23, R22, R9 ;  /* 0x0000000916177220 */ /* 0x000fe20000400000 */
[----:B------:R-:W-:-:S03]  /*1a10*/  IADD3 R22, P4, R17, R6, RZ ;  /* 0x0000000611167210 */ /* 0x000fc60007f9e0ff */
[----:B------:R-:W-:-:S05]  /*1a20*/  FFMA R23, R90, R8, R23 ;  /* 0x000000085a177223 */ /* 0x000fca0000000017 */
[----:B------:R-:W-:Y:S01]  /*1a30*/  F2FP.BF16.F32.PACK_AB R20, RZ, R23 ;  /* 0x00000017ff14723e */ /* 0x000fe200000010ff */
[----:B------:R-:W-:-:S05]  /*1a40*/  IMAD.X R23, R21, 0x1, R7, P4 ;  /* 0x0000000115177824 */ /* 0x000fca00020e0607 */
[----:B------:R0:W-:Y:S01]  /*1a50*/  @P3 STG.E.U16 desc[UR12][R22.64], R20 ;  /* 0x0000001416003986 */ /* 0x0001e2000c10150c */
[----:B------:R-:W-:Y:S05]  /*1a60*/  @!P1 BRA `(.L_x_26) ;  /* 0x0000000000049947 */ /* 0x000fea0003800000 */
[----:B------:R2:W5:Y:S02]  /*1a70*/  LDG.E.LTC128B.U16 R88, desc[UR12][R18.64+0x2] ;  /* 0x0000020c12587981 */ /* 0x000564000c1e1520 */
.L_x_26:
[----:B------:R-:W-:Y:S05]  /*1a80*/  BSYNC B0 ;  /* 0x0000000000007941 */ /* 0x000fea0003800000 */
.L_x_25:
[----:B0----5:R-:W-:Y:S01]  /*1a90*/  IMAD.U32 R20, R88, 0x10000, RZ ;  /* 0x0001000058147824 */ /* 0x021fe200078e00ff */
[----:B------:R-:W-:Y:S01]  /*1aa0*/  ISETP.GT.AND P3, PT, R0, 0x8, P2 ;  /* 0x000000080000780c */ /* 0x000fe20001764270 */
[----:B------:R-:W-:Y:S02]  /*1ab0*/  BSSY B0, `(.L_x_27) ;  /* 0x0000007000007945 */ /* 0x000fe40003800000 */
[----:B------:R-:W-:-:S04]  /*1ac0*/  FMUL R20, R20, R9 ;  /* 0x0000000914147220 */ /* 0x000fc80000400000 */
[----:B------:R-:W-:-:S05]  /*1ad0*/  FFMA R20, R91, R8, R20 ;  /* 0x000000085b147223 */ /* 0x000fca0000000014 */
[----:B------:R-:W-:-:S05]  /*1ae0*/  F2FP.BF16.F32.PACK_AB R20, RZ, R20 ;  /* 0x00000014ff14723e */ /* 0x000fca00000010ff */
[----:B------:R0:W-:Y:S01]  /*1af0*/  @P1 STG.E.U16 desc[UR12][R22.64+0x2], R20 ;  /* 0x0000021416001986 */ /* 0x0001e2000c10150c */
[----:B------:R-:W-:Y:S05]  /*1b00*/  @!P3 BRA `(.L_x_28) ;  /* 0x000000000004b947 */ /* 0x000fea0003800000 */
[----:B------:R3:W5:Y:S02]  /*1b10*/  LDG.E.LTC128B.U16 R88, desc[UR12][R12.64+0x10] ;  /* 0x0000100c0c587981 */ /* 0x000764000c1e1520 */
.L_x_28:
[----:B------:R-:W-:Y:S05]  /*1b20*/  BSYNC B0 ;  /* 0x0000000000007941 */ /* 0x000fea0003800000 */
.L_x_27:
        /* <DEDUP_REMOVED lines=9> */
.L_x_30:
[----:B------:R-:W-:Y:S05]  /*1bc0*/  BSYNC B0 ;  /* 0x0000000000007941 */ /* 0x000fea0003800000 */
.L_x_29:
[----:B-----5:R-:W-:Y:S01]  /*1bd0*/  IMAD.U32 R20, R88, 0x10000, RZ ;  /* 0x0001000058147824 */ /* 0x020fe200078e00ff */
        /* <DEDUP_REMOVED lines=8> */
.L_x_32:
[----:B------:R-:W-:Y:S05]  /*1c60*/  BSYNC B0 ;  /* 0x0000000000007941 */ /* 0x000fea0003800000 */
.L_x_31:
        /* <DEDUP_REMOVED lines=9> */
.L_x_34:
[----:B------:R-:W-:Y:S05]  /*1d00*/  BSYNC B0 ;  /* 0x0000000000007941 */ /* 0x000fea0003800000 */
.L_x_33:
        /* <DEDUP_REMOVED lines=9> */
.L_x_36:
[----:B------:R-:W-:Y:S05]  /*1da0*/  BSYNC B0 ;  /* 0x0000000000007941 */ /* 0x000fea0003800000 */
.L_x_35:
        /* <DEDUP_REMOVED lines=9> */
.L_x_38:
[----:B------:R-:W-:Y:S05]  /*1e40*/  BSYNC B0 ;  /* 0x0000000000007941 */ /* 0x000fea0003800000 */
.L_x_37:
        /* <DEDUP_REMOVED lines=9> */
.L_x_40:
[----:B------:R-:W-:Y:S05]  /*1ee0*/  BSYNC B0 ;  /* 0x0000000000007941 */ /* 0x000fea0003800000 */
.L_x_39:
        /* <DEDUP_REMOVED lines=9> */
.L_x_42:
[----:B------:R-:W-:Y:S05]  /*1f80*/  BSYNC B0 ;  /* 0x0000000000007941 */ /* 0x000fea0003800000 */
.L_x_41:
        /* <DEDUP_REMOVED lines=9> */
.L_x_44:
[----:B------:R-:W-:Y:S05]  /*2020*/  BSYNC B0 ;  /* 0x0000000000007941 */ /* 0x000fea0003800000 */
.L_x_43:
        /* <DEDUP_REMOVED lines=9> */
.L_x_46:
[----:B------:R-:W-:Y:S05]  /*20c0*/  BSYNC B0 ;  /* 0x0000000000007941 */ /* 0x000fea0003800000 */
.L_x_45:
        /* <DEDUP_REMOVED lines=9> */
.L_x_48:
[----:B------:R-:W-:Y:S05]  /*2160*/  BSYNC B0 ;  /* 0x0000000000007941 */ /* 0x000fea0003800000 */
.L_x_47:
        /* <DEDUP_REMOVED lines=9> */
.L_x_50:
[----:B------:R-:W-:Y:S05]  /*2200*/  BSYNC B0 ;  /* 0x0000000000007941 */ /* 0x000fea0003800000 */
.L_x_49:
        /* <DEDUP_REMOVED lines=9> */
.L_x_52:
[----:B------:R-:W-:Y:S05]  /*22a0*/  BSYNC B0 ;  /* 0x0000000000007941 */ /* 0x000fea0003800000 */
.L_x_51:
        /* <DEDUP_REMOVED lines=9> */
.L_x_54:
[----:B------:R-:W-:Y:S05]  /*2340*/  BSYNC B0 ;  /* 0x0000000000007941 */ /* 0x000fea0003800000 */
.L_x_53:
        /* <DEDUP_REMOVED lines=9> */
.L_x_56:
[----:B------:R-:W-:Y:S05]  /*23e0*/  BSYNC B0 ;  /* 0x0000000000007941 */ /* 0x000fea0003800000 */
.L_x_55:
        /* <DEDUP_REMOVED lines=9> */
.L_x_58:
[----:B------:R-:W-:Y:S05]  /*2480*/  BSYNC B0 ;  /* 0x0000000000007941 */ /* 0x000fea0003800000 */
.L_x_57:
        /* <DEDUP_REMOVED lines=9> */
.L_x_60:
[----:B------:R-:W-:Y:S05]  /*2520*/  BSYNC B0 ;  /* 0x0000000000007941 */ /* 0x000fea0003800000 */
.L_x_59:
        /* <DEDUP_REMOVED lines=9> */
.L_x_62:
[----:B------:R-:W-:Y:S05]  /*25c0*/  BSYNC B0 ;  /* 0x0000000000007941 */ /* 0x000fea0003800000 */
.L_x_61:
        /* <DEDUP_REMOVED lines=9> */
.L_x_64:
[----:B------:R-:W-:Y:S05]  /*2660*/  BSYNC B0 ;  /* 0x0000000000007941 */ /* 0x000fea0003800000 */
.L_x_63:
        /* <DEDUP_REMOVED lines=9> */
.L_x_66:
[----:B------:R-:W-:Y:S05]  /*2700*/  BSYNC B0 ;  /* 0x0000000000007941 */ /* 0x000fea0003800000 */
.L_x_65:
        /* <DEDUP_REMOVED lines=9> */
.L_x_68:
[----:B------:R-:W-:Y:S05]  /*27a0*/  BSYNC B0 ;  /* 0x0000000000007941 */ /* 0x000fea0003800000 */
.L_x_67:
        /* <DEDUP_REMOVED lines=9> */
.L_x_70:
[----:B------:R-:W-:Y:S05]  /*2840*/  BSYNC B0 ;  /* 0x0000000000007941 */ /* 0x000fea0003800000 */
.L_x_69:
        /* <DEDUP_REMOVED lines=9> */
.L_x_72:
[----:B------:R-:W-:Y:S05]  /*28e0*/  BSYNC B0 ;  /* 0x0000000000007941 */ /* 0x000fea0003800000 */
.L_x_71:
        /* <DEDUP_REMOVED lines=9> */
.L_x_74:
[----:B------:R-:W-:Y:S05]  /*2980*/  BSYNC B0 ;  /* 0x0000000000007941 */ /* 0x000fea0003800000 */
.L_x_73:
        /* <DEDUP_REMOVED lines=9> */
.L_x_76:
[----:B------:R-:W-:Y:S05]  /*2a20*/  BSYNC B0 ;  /* 0x0000000000007941 */ /* 0x000fea0003800000 */
.L_x_75:
        /* <DEDUP_REMOVED lines=9> */
.L_x_78:
[----:B------:R-:W-:Y:S05]  /*2ac0*/  BSYNC B0 ;  /* 0x0000000000007941 */ /* 0x000fea0003800000 */
.L_x_77:
        /* <DEDUP_REMOVED lines=9> */
.L_x_80:
[----:B------:R-:W-:Y:S05]  /*2b60*/  BSYNC B0 ;  /* 0x0000000000007941 */ /* 0x000fea0003800000 */
.L_x_79:
        /* <DEDUP_REMOVED lines=9> */
.L_x_82:
[----:B------:R-:W-:Y:S05]  /*2c00*/  BSYNC B0 ;  /* 0x0000000000007941 */ /* 0x000fea0003800000 */
.L_x_81:
        /* <DEDUP_REMOVED lines=9> */
.L_x_84:
[----:B------:R-:W-:Y:S05]  /*2ca0*/  BSYNC B0 ;  /* 0x0000000000007941 */ /* 0x000fea0003800000 */
.L_x_83:
        /* <DEDUP_REMOVED lines=9> */
.L_x_86:
[----:B------:R-:W-:Y:S05]  /*2d40*/  BSYNC B0 ;  /* 0x0000000000007941 */ /* 0x000fea0003800000 */
.L_x_85:
        /* <DEDUP_REMOVED lines=9> */
.L_x_88:
[----:B------:R-:W-:Y:S05]  /*2de0*/  BSYNC B0 ;  /* 0x0000000000007941 */ /* 0x000fea0003800000 */
.L_x_87:
        /* <DEDUP_REMOVED lines=9> */
.L_x_90:
[----:B------:R-:W-:Y:S05]  /*2e80*/  BSYNC B0 ;  /* 0x0000000000007941 */ /* 0x000fea0003800000 */
.L_x_89:
        /* <DEDUP_REMOVED lines=9> */
.L_x_92:
[----:B------:R-:W-:Y:S05]  /*2f20*/  BSYNC B0 ;  /* 0x0000000000007941 */ /* 0x000fea0003800000 */
.L_x_91:
        /* <DEDUP_REMOVED lines=9> */
.L_x_94:
[----:B------:R-:W-:Y:S05]  /*2fc0*/  BSYNC B0 ;  /* 0x0000000000007941 */ /* 0x000fea0003800000 */
.L_x_93:
        /* <DEDUP_REMOVED lines=9> */
.L_x_96:
[----:B------:R-:W-:Y:S05]  /*3060*/  BSYNC B0 ;  /* 0x0000000000007941 */ /* 0x000fea0003800000 */
.L_x_95:
        /* <DEDUP_REMOVED lines=9> */
.L_x_98:
[----:B------:R-:W-:Y:S05]  /*3100*/  BSYNC B0 ;  /* 0x0000000000007941 */ /* 0x000fea0003800000 */
.L_x_97:
        /* <DEDUP_REMOVED lines=9> */
.L_x_100:
[----:B------:R-:W-:Y:S05]  /*31a0*/  BSYNC B0 ;  /* 0x0000000000007941 */ /* 0x000fea0003800000 */
.L_x_99:
        /* <DEDUP_REMOVED lines=9> */
.L_x_102:
[----:B------:R-:W-:Y:S05]  /*3240*/  BSYNC B0 ;  /* 0x0000000000007941 */ /* 0x000fea0003800000 */
.L_x_101:
        /* <DEDUP_REMOVED lines=9> */
.L_x_104:
[----:B------:R-:W-:Y:S05]  /*32e0*/  BSYNC B0 ;  /* 0x0000000000007941 */ /* 0x000fea0003800000 */
.L_x_103:
        /* <DEDUP_REMOVED lines=9> */
.L_x_106:
[----:B------:R-:W-:Y:S05]  /*3380*/  BSYNC B0 ;  /* 0x0000000000007941 */ /* 0x000fea0003800000 */
.L_x_105:
        /* <DEDUP_REMOVED lines=9> */
.L_x_108:
[----:B------:R-:W-:Y:S05]  /*3420*/  BSYNC B0 ;  /* 0x0000000000007941 */ /* 0x000fea0003800000 */
.L_x_107:
        /* <DEDUP_REMOVED lines=9> */
.L_x_110:
[----:B------:R-:W-:Y:S05]  /*34c0*/  BSYNC B0 ;  /* 0x0000000000007941 */ /* 0x000fea0003800000 */
.L_x_109:
        /* <DEDUP_REMOVED lines=9> */
.L_x_112:
[----:B------:R-:W-:Y:S05]  /*3560*/  BSYNC B0 ;  /* 0x0000000000007941 */ /* 0x000fea0003800000 */
.L_x_111:
        /* <DEDUP_REMOVED lines=9> */
.L_x_114:
[----:B------:R-:W-:Y:S05]  /*3600*/  BSYNC B0 ;  /* 0x0000000000007941 */ /* 0x000fea0003800000 */
.L_x_113:
        /* <DEDUP_REMOVED lines=9> */
.L_x_116:
[----:B------:R-:W-:Y:S05]  /*36a0*/  BSYNC B0 ;  /* 0x0000000000007941 */ /* 0x000fea0003800000 */
.L_x_115:
        /* <DEDUP_REMOVED lines=9> */
.L_x_118:
[----:B------:R-:W-:Y:S05]  /*3740*/  BSYNC B0 ;  /* 0x0000000000007941 */ /* 0x000fea0003800000 */
.L_x_117:
        /* <DEDUP_REMOVED lines=9> */
.L_x_120:
[----:B------:R-:W-:Y:S05]  /*37e0*/  BSYNC B0 ;  /* 0x0000000000007941 */ /* 0x000fea0003800000 */
.L_x_119:
        /* <DEDUP_REMOVED lines=9> */
.L_x_122:
[----:B------:R-:W-:Y:S05]  /*3880*/  BSYNC B0 ;  /* 0x0000000000007941 */ /* 0x000fea0003800000 */
.L_x_121:
        /* <DEDUP_REMOVED lines=9> */
.L_x_124:
[----:B------:R-:W-:Y:S05]  /*3920*/  BSYNC B0 ;  /* 0x0000000000007941 */ /* 0x000fea0003800000 */
.L_x_123:
        /* <DEDUP_REMOVED lines=9> */
.L_x_126:
[----:B------:R-:W-:Y:S05]  /*39c0*/  BSYNC B0 ;  /* 0x0000000000007941 */ /* 0x000fea0003800000 */
.L_x_125:
        /* <DEDUP_REMOVED lines=9> */
.L_x_128:
[----:B------:R-:W-:Y:S05]  /*3a60*/  BSYNC B0 ;  /* 0x0000000000007941 */ /* 0x000fea0003800000 */
.L_x_127:
        /* <DEDUP_REMOVED lines=9> */
.L_x_130:
[----:B------:R-:W-:Y:S05]  /*3b00*/  BSYNC B0 ;  /* 0x0000000000007941 */ /* 0x000fea0003800000 */
.L_x_129:
        /* <DEDUP_REMOVED lines=9> */
.L_x_132:
[----:B------:R-:W-:Y:S05]  /*3ba0*/  BSYNC B0 ;  /* 0x0000000000007941 */ /* 0x000fea0003800000 */
.L_x_131:
        /* <DEDUP_REMOVED lines=9> */
.L_x_134:
[----:B------:R-:W-:Y:S05]  /*3c40*/  BSYNC B0 ;  /* 0x0000000000007941 */ /* 0x000fea0003800000 */
.L_x_133:
        /* <DEDUP_REMOVED lines=9> */
.L_x_136:
[----:B------:R-:W-:Y:S05]  /*3ce0*/  BSYNC B0 ;  /* 0x0000000000007941 */ /* 0x000fea0003800000 */
.L_x_135:
        /* <DEDUP_REMOVED lines=9> */
.L_x_138:
[----:B------:R-:W-:Y:S05]  /*3d80*/  BSYNC B0 ;  /* 0x0000000000007941 */ /* 0x000fea0003800000 */
.L_x_137:
        /* <DEDUP_REMOVED lines=9> */
.L_x_140:
[----:B------:R-:W-:Y:S05]  /*3e20*/  BSYNC B0 ;  /* 0x0000000000007941 */ /* 0x000fea0003800000 */
.L_x_139:
        /* <DEDUP_REMOVED lines=9> */
.L_x_142:
[----:B------:R-:W-:Y:S05]  /*3ec0*/  BSYNC B0 ;  /* 0x0000000000007941 */ /* 0x000fea0003800000 */
.L_x_141:
[----:B01-345:R-:W-:Y:S01]  /*3ed0*/  IMAD.U32 R12, R88, 0x10000, RZ ;  /* 0x00010000580c7824 */ /* 0x03bfe200078e00ff */
        /* <DEDUP_REMOVED lines=8> */
.L_x_144:
[----:B------:R-:W-:Y:S05]  /*3f60*/  BSYNC B0 ;  /* 0x0000000000007941 */ /* 0x000fea0003800000 */
.L_x_143:
[----:B0----5:R-:W-:Y:S01]  /*3f70*/  IMAD.U32 R12, R88, 0x10000, RZ ;  /* 0x00010000580c7824 */ /* 0x021fe200078e00ff */
[----:B------:R-:W-:Y:S01]  /*3f80*/  ISETP.GT.AND P1, PT, R0, 0x79, P0 ;  /* 0x000000790000780c */ /* 0x000fe20000724270 */
[----:B------:R-:W-:Y:S01]  /*3f90*/  BSSY B0, `(.L_x_145) ;  /* 0x000000b000007945 */ /* 0x000fe20003800000 */
[----:B------:R-:W-:Y:S01]  /*3fa0*/  IADD3 R91, P0, R2, 0x40, RZ ;  /* 0x00000040025b7810 */ /* 0x000fe20007f1e0ff */
[----:B------:R-:W-:Y:S01]  /*3fb0*/  FMUL R13, R12, R9 ;  /* 0x000000090c0d7220 */ /* 0x000fe20000400000 */
[----:B------:R-:W-:-:S03]  /*3fc0*/  @P3 IMAD.MOV.U32 R12, RZ, RZ, R22 ;  /* 0x000000ffff0c3224 */ /* 0x000fc600078e0016 */
[----:B------:R-:W-:-:S05]  /*3fd0*/  FFMA R13, R150, R8, R13 ;  /* 0x00000008960d7223 */ /* 0x000fca000000000d */
[----:B------:R-:W-:-:S04]  /*3fe0*/  F2FP.BF16.F32.PACK_AB R13, RZ, R13 ;  /* 0x0000000dff0d723e */ /* 0x000fc800000010ff */
[----:B------:R-:W-:Y:S01]  /*3ff0*/  PRMT R20, R13, 0x7610, R20 ;  /* 0x000076100d147816 */ /* 0x000fe20000000014 */
[----:B------:R-:W-:-:S05]  /*4000*/  @P3 IMAD.MOV.U32 R13, RZ, RZ, R23 ;  /* 0x000000ffff0d3224 */ /* 0x000fca00078e0017 */
[----:B------:R0:W-:Y:S01]  /*4010*/  @P3 STG.E.U16 desc[UR12][R12.64+0xf0], R20 ;  /* 0x0000f0140c003986 */ /* 0x0001e2000c10150c */
[----:B------:R-:W-:Y:S05]  /*4020*/  @!P1 BRA `(.L_x_146) ;  /* 0x0000000000049947 */ /* 0x000fea0003800000 */
[----:B------:R3:W5:Y:S02]  /*4030*/  LDG.E.LTC128B.U16 R88, desc[UR12][R18.64+0xf2] ;  /* 0x0000f20c12587981 */ /* 0x000764000c1e1520 */
.L_x_146:
[----:B------:R-:W-:Y:S05]  /*4040*/  BSYNC B0 ;  /* 0x0000000000007941 */ /* 0x000fea0003800000 */
.L_x_145:
[----:B-----5:R-:W-:Y:S02]  /*4050*/  IMAD.U32 R2, R88, 0x10000, RZ ;  /* 0x0001000058027824 */ /* 0x020fe400078e00ff */
[----:B------:R-:W-:Y:S01]  /*4060*/  IMAD.X R3, RZ, RZ, R3, P0 ;  /* 0x000000ffff037224 */ /* 0x000fe200000e0603 */
[----:B------:R-:W-:Y:S01]  /*4070*/  ISETP.GT.AND P0, PT, R10, 0x40, PT ;  /* 0x000000400a00780c */ /* 0x000fe20003f04270 */
[----:B------:R-:W-:Y:S01]  /*4080*/  FMUL R2, R2, R9 ;  /* 0x0000000902027220 */ /* 0x000fe20000400000 */
[----:B0-----:R-:W-:Y:S02]  /*4090*/  IMAD.WIDE.U32 R12, R91, UR6, R4 ;  /* 0x000000065b0c7c25 */ /* 0x001fe4000f8e0004 */
[----:B------:R-:W-:Y:S02]  /*40a0*/  ISETP.GT.AND P3, PT, R0, RZ, P0 ;  /* 0x000000ff0000720c */ /* 0x000fe40000764270 */
[----:B------:R-:W-:Y:S01]  /*40b0*/  FFMA R2, R151, R8, R2 ;  /* 0x0000000897027223 */ /* 0x000fe20000000002 */
[----:B-123--:R-:W-:-:S04]  /*40c0*/  IMAD R18, R3, UR6, RZ ;  /* 0x0000000603127c24 */ /* 0x00efc8000f8e02ff */
[----:B------:R-:W-:Y:S01]  /*40d0*/  IMAD R93, R91, UR7, R18 ;  /* 0x000000075b5d7c24 */ /* 0x000fe2000f8e0212 */
[----:B------:R-:W-:Y:S02]  /*40e0*/  F2FP.BF16.F32.PACK_AB R18, RZ, R2 ;  /* 0x00000002ff12723e */ /* 0x000fe400000010ff */
[C---:B------:R-:W-:Y:S01]  /*40f0*/  LEA R2, P2, R12.reuse, UR8, 0x1 ;  /* 0x000000080c027c11 */ /* 0x040fe2000f8408ff */
[----:B------:R-:W-:Y:S02]  /*4100*/  IMAD.IADD R3, R13, 0x1, R93 ;  /* 0x000000010d037824 */ /* 0x000fe400078e025d */
[----:B------:R0:W-:Y:S03]  /*4110*/  @P1 STG.E.U16 desc[UR12][R22.64+0xf2], R18 ;  /* 0x0000f21216001986 */ /* 0x0001e6000c10150c */
        /* <DEDUP_REMOVED lines=15> */
.L_x_148:
[----:B------:R-:W-:Y:S05]  /*4210*/  BSYNC B0 ;  /* 0x0000000000007941 */ /* 0x000fea0003800000 */
.L_x_147:
[----:B------:R-:W-:Y:S01]  /*4220*/  IMAD.WIDE.U32 R14, R91, UR6, R14 ;  /* 0x000000065b0e7c25 */ /* 0x000fe2000f8e000e */
[----:B------:R-:W-:Y:S01]  /*4230*/  ISETP.GT.AND P1, PT, R10, 0x48, PT ;  /* 0x000000480a00780c */ /* 0x000fe20003f24270 */
[----:B------:R-:W-:Y:S02]  /*4240*/  BSSY B0, `(.L_x_149) ;  /* 0x000000f000007945 */ /* 0x000fe40003800000 */
[----:B-----5:R-:W-:Y:S01]  /*4250*/  IMAD.U32 R16, R88, 0x10000, RZ ;  /* 0x0001000058107824 */ /* 0x020fe200078e00ff */
[----:B0-----:R-:W-:Y:S01]  /*4260*/  IADD3 R11, P3, R4, R14, RZ ;  /* 0x0000000e040b7210 */ /* 0x001fe20007f7e0ff */
[----:B------:R-:W-:Y:S02]  /*4270*/  @P2 IMAD.MOV.U32 R10, RZ, RZ, R12 ;  /* 0x000000ffff0a2224 */ /* 0x000fe400078e000c */
[----:B------:R-:W-:Y:S01]  /*4280*/  FMUL R16, R16, R9 ;  /* 0x0000000910107220 */ /* 0x000fe20000400000 */
[----:B------:R-:W-:Y:S02]  /*4290*/  IADD3.X R14, R5, R93, R15, P3, !PT ;  /* 0x0000005d050e7210 */ /* 0x000fe40001ffe40f */
[----:B------:R-:W-:Y:S01]  /*42a0*/  LEA R4, P4, R11, UR8, 0x1 ;  /* 0x000000080b047c11 */ /* 0x000fe2000f8808ff */
[----:B------:R-:W-:Y:S01]  /*42b0*/  FFMA R16, R25, R8, R16 ;  /* 0x0000000819107223 */ /* 0x000fe20000000010 */
[----:B------:R-:W-:-:S02]  /*42c0*/  ISETP.GT.AND P3, PT, R0, RZ, P1 ;  /* 0x000000ff0000720c */ /* 0x000fc40000f64270 */
[----:B------:R-:W-:Y:S01]  /*42d0*/  LEA.HI.X R5, R11, UR9, R14, 0x1, P4 ;  /* 0x000000090b057c11 */ /* 0x000fe2000a0f0c0e */
[----:B------:R-:W-:Y:S01]  /*42e0*/  @P2 IMAD.MOV.U32 R11, RZ, RZ, R13 ;  /* 0x000000ffff0b2224 */ /* 0x000fe200078e000d */
[----:B------:R-:W-:-:S05]  /*42f0*/  F2FP.BF16.F32.PACK_AB R16, RZ, R16 ;  /* 0x00000010ff10723e */ /* 0x000fca00000010ff */
[----:B------:R0:W-:Y:S04]  /*4300*/  @P2 STG.E.U16 desc[UR12][R10.64+0x2], R16 ;  /* 0x000002100a002986 */ /* 0x0001e8000c10150c */
[----:B------:R-:W-:Y:S05]  /*4310*/  @!P3 BRA `(.L_x_150) ;  /* 0x000000000004b947 */ /* 0x000fea0003800000 */
[----:B------:R2:W5:Y:S02]  /*4320*/  LDG.E.LTC128B.U16 R88, desc[UR12][R4.64] ;  /* 0x0000000c04587981 */ /* 0x000564000c1e1520 */
.L_x_150:
[----:B------:R-:W-:Y:S05]  /*4330*/  BSYNC B0 ;  /* 0x0000000000007941 */ /* 0x000fea0003800000 */
.L_x_149:
[----:B0----5:R-:W-:Y:S01]  /*4340*/  IMAD.U32 R10, R88, 0x10000, RZ ;  /* 0x00010000580a7824 */ /* 0x021fe200078e00ff */
[----:B------:R-:W-:Y:S01]  /*4350*/  IADD3 R14, P4, R12, R17, RZ ;  /* 0x000000110c0e7210 */ /* 0x000fe20007f9e0ff */
[----:B------:R-:W-:Y:S01]  /*4360*/  BSSY B0, `(.L_x_151) ;  /* 0x0000009000007945 */ /* 0x000fe20003800000 */
[----:B------:R-:W-:Y:S01]  /*4370*/  ISETP.GT.AND P2, PT, R0, 0x1, P1 ;  /* 0x000000010000780c */ /* 0x000fe20000f44270 */
[----:B------:R-:W-:Y:S02]  /*4380*/  FMUL R11, R10, R9 ;  /* 0x000000090a0b7220 */ /* 0x000fe40000400000 */
[----:B------:R-:W-:Y:S02]  /*4390*/  IMAD.X R15, R13, 0x1, R21, P4 ;  /* 0x000000010d0f7824 */ /* 0x000fe400020e0615 */
[----:B------:R-:W-:-:S05]  /*43a0*/  FFMA R11, R26, R8, R11 ;  /* 0x000000081a0b7223 */ /* 0x000fca000000000b */
[----:B------:R-:W-:-:S05]  /*43b0*/  F2FP.BF16.F32.PACK_AB R11, RZ, R11 ;  /* 0x0000000bff0b723e */ /* 0x000fca00000010ff */
[----:B------:R0:W-:Y:S01]  /*43c0*/  @P3 STG.E.U16 desc[UR12][R14.64], R11 ;  /* 0x0000000b0e003986 */ /* 0x0001e2000c10150c */
[----:B------:R-:W-:Y:S05]  /*43d0*/  @!P2 BRA `(.L_x_152) ;  /* 0x000000000004a947 */ /* 0x000fea0003800000 */
[----:B------:R3:W5:Y:S02]  /*43e0*/  LDG.E.LTC128B.U16 R88, desc[UR12][R4.64+0x2] ;  /* 0x0000020c04587981 */ /* 0x000764000c1e1520 */
.L_x_152:
[----:B------:R-:W-:Y:S05]  /*43f0*/  BSYNC B0 ;  /* 0x0000000000007941 */ /* 0x000fea0003800000 */
.L_x_151:
[----:B-----5:R-:W-:Y:S01]  /*4400*/  IMAD.U32 R10, R88, 0x10000, RZ ;  /* 0x00010000580a7824 */ /* 0x020fe200078e00ff */
[----:B------:R-:W-:Y:S01]  /*4410*/  ISETP.GT.AND P3, PT, R0, 0x8, P0 ;  /* 0x000000080000780c */ /* 0x000fe20000764270 */
[----:B0-----:R-:W-:Y:S01]  /*4420*/  @P2 IMAD.MOV.U32 R11, RZ, RZ, R15 ;  /* 0x000000ffff0b2224 */ /* 0x001fe200078e000f */
[----:B------:R-:W-:Y:S01]  /*4430*/  BSSY B0, `(.L_x_153) ;  /* 0x0000009000007945 */ /* 0x000fe20003800000 */
[----:B------:R-:W-:-:S04]  /*4440*/  FMUL R10, R10, R9 ;  /* 0x000000090a0a7220 */ /* 0x000fc80000400000 */
[----:B------:R-:W-:-:S05]  /*4450*/  FFMA R10, R27, R8, R10 ;  /* 0x000000081b0a7223 */ /* 0x000fca000000000a */
[----:B------:R-:W-:-:S04]  /*4460*/  F2FP.BF16.F32.PACK_AB R10, RZ, R10 ;  /* 0x0000000aff0a723e */ /* 0x000fc800000010ff */
[----:B------:R-:W-:Y:S01]  /*4470*/  PRMT R16, R10, 0x7610, R16 ;  /* 0x000076100a107816 */ /* 0x000fe20000000010 */
[----:B------:R-:W-:-:S05]  /*4480*/  @P2 IMAD.MOV.U32 R10, RZ, RZ, R14 ;  /* 0x000000ffff0a2224 */ /* 0x000fca00078e000e */
[----:B------:R0:W-:Y:S01]  /*4490*/  @P2 STG.E.U16 desc[UR12][R10.64+0x2], R16 ;  /* 0x000002100a002986 */ /* 0x0001e2000c10150c */
[----:B------:R-:W-:Y:S05]  /*44a0*/  @!P3 BRA `(.L_x_154) ;  /* 0x000000000004b947 */ /* 0x000fea0003800000 */
[----:B------:R4:W5:Y:S02]  /*44b0*/  LDG.E.LTC128B.U16 R88, desc[UR12][R2.64+0x10] ;  /* 0x0000100c02587981 */ /* 0x000964000c1e1520 */
.L_x_154:
[----:B------:R-:W-:Y:S05]  /*44c0*/  BSYNC B0 ;  /* 0x0000000000007941 */ /* 0x000fea0003800000 */
.L_x_153:
[----:B0----5:R-:W-:Y:S01]  /*44d0*/  IMAD.U32 R10, R88, 0x10000, RZ ;  /* 0x00010000580a7824 */ /* 0x021fe200078e00ff */
[----:B------:R-:W-:Y:S01]  /*44e0*/  ISETP.GT.AND P2, PT, R0, 0x9, P0 ;  /* 0x000000090000780c */ /* 0x000fe20000744270 */
[----:B------:R-:W-:Y:S02]  /*44f0*/  BSSY B0, `(.L_x_155) ;  /* 0x000000a000007945 */ /* 0x000fe40003800000 */
[----:B------:R-:W-:Y:S01]  /*4500*/  FMUL R11, R10, R9 ;  /* 0x000000090a0b7220 */ /* 0x000fe20000400000 */
[----:B------:R-:W-:-:S03]  /*4510*/  IMAD.MOV.U32 R10, RZ, RZ, R12 ;  /* 0x000000ffff0a7224 */ /* 0x000fc600078e000c */
[----:B------:R-:W-:-:S05]  /*4520*/  FFMA R11, R28, R8, R11 ;  /* 0x000000081c0b7223 */ /* 0x000fca000000000b */
[----:B------:R-:W-:-:S04]  /*4530*/  F2FP.BF16.F32.PACK_AB R11, RZ, R11 ;  /* 0x0000000bff0b723e */ /* 0x000fc800000010ff */
[----:B------:R-:W-:Y:S01]  /*4540*/  PRMT R16, R11, 0x7610, R16 ;  /* 0x000076100b107816 */ /* 0x000fe20000000010 */
[----:B------:R-:W-:-:S05]  /*4550*/  IMAD.MOV.U32 R11, RZ, RZ, R13 ;  /* 0x000000ffff0b7224 */ /* 0x000fca00078e000d */
[----:B------:R0:W-:Y:S01]  /*4560*/  @P3 STG.E.U16 desc[UR12][R10.64+0x10], R16 ;  /* 0x000010100a003986 */ /* 0x0001e2000c10150c */
[----:B------:R-:W-:Y:S05]  /*4570*/  @!P2 BRA `(.L_x_156) ;  /* 0x000000000004a947 */ /* 0x000fea0003800000 */
[----:B------:R0:W5:Y:S02]  /*4580*/  LDG.E.LTC128B.U16 R88, desc[UR12][R2.64+0x12] ;  /* 0x0000120c02587981 */ /* 0x000164000c1e1520 */
.L_x_156:
[----:B------:R-:W-:Y:S05]  /*4590*/  BSYNC B0 ;  /* 0x0000000000007941 */ /* 0x000fea0003800000 */
.L_x_155:
        /* <DEDUP_REMOVED lines=9> */
.L_x_158:
[----:B------:R-:W-:Y:S05]  /*4630*/  BSYNC B0 ;  /* 0x0000000000007941 */ /* 0x000fea0003800000 */
.L_x_157:
        /* <DEDUP_REMOVED lines=9> */
.L_x_160:
[----:B------:R-:W-:Y:S05]  /*46d0*/  BSYNC B0 ;  /* 0x0000000000007941 */ /* 0x000fea0003800000 */
.L_x_159:
[----:B-----5:R-:W-:Y:S01]  /*46e0*/  IMAD.U32 R12, R88, 0x10000, RZ ;  /* 0x00010000580c7824 */ /* 0x020fe200078e00ff */
[----:B------:R-:W-:Y:S01]  /*46f0*/  IADD3 R6, P4, P5, R17, R6, R19 ;  /* 0x0000000611067210 */ /* 0x000fe20007d9e013 */
[----:B------:R-:W-:Y:S01]  /*4700*/  BSSY B0, `(.L_x_161) ;  /* 0x0000009000007945 */ /* 0x000fe20003800000 */
[----:B------:R-:W-:Y:S01]  /*4710*/  ISETP.GT.AND P3, PT, R0, 0x10, P0 ;  /* 0x000000100000780c */ /* 0x000fe20000764270 */
[----:B------:R-:W-:Y:S01]  /*4720*/  FMUL R12, R12, R9 ;  /* 0x000000090c0c7220 */ /* 0x000fe20000400000 */
[----:B------:R-:W-:-:S03]  /*4730*/  IADD3.X R7, R21, R7, R89, P4, P5 ;  /* 0x0000000715077210 */ /* 0x000fc600027ea459 */
[----:B------:R-:W-:-:S05]  /*4740*/  FFMA R12, R31, R8, R12 ;  /* 0x000000081f0c7223 */ /* 0x000fca000000000c */
[----:B------:R-:W-:-:S05]  /*4750*/  F2FP.BF16.F32.PACK_AB R12, RZ, R12 ;  /* 0x0000000cff0c723e */ /* 0x000fca00000010ff */
[----:B------:R0:W-:Y:S01]  /*4760*/  @P2 STG.E.U16 desc[UR12][R6.64+0x12], R12 ;  /* 0x0000120c06002986 */ /* 0x0001e2000c10150c */
[----:B------:R-:W-:Y:S05]  /*4770*/  @!P3 BRA `(.L_x_162) ;  /* 0x000000000004b947 */ /* 0x000fea0003800000 */
[----:B------:R0:W5:Y:S02]  /*4780*/  LDG.E.LTC128B.U16 R88, desc[UR12][R2.64+0x20] ;  /* 0x0000200c02587981 */ /* 0x000164000c1e1520 */
.L_x_162:
[----:B------:R-:W-:Y:S05]  /*4790*/  BSYNC B0 ;  /* 0x0000000000007941 */ /* 0x000fea0003800000 */
.L_x_161:
        /* <DEDUP_REMOVED lines=9> */
.L_x_164:
[----:B------:R-:W-:Y:S05]  /*4830*/  BSYNC B0 ;  /* 0x0000000000007941 */ /* 0x000fea0003800000 */
.L_x_163:
        /* <DEDUP_REMOVED lines=9> */
.L_x_166:
[----:B------:R-:W-:Y:S05]  /*48d0*/  BSYNC B0 ;  /* 0x0000000000007941 */ /* 0x000fea0003800000 */
.L_x_165:
        /* <DEDUP_REMOVED lines=9> */
.L_x_168:
[----:B------:R-:W-:Y:S05]  /*4970*/  BSYNC B0 ;  /* 0x0000000000007941 */ /* 0x000fea0003800000 */
.L_x_167:
        /* <DEDUP_REMOVED lines=9> */
.L_x_170:
[----:B------:R-:W-:Y:S05]  /*4a10*/  BSYNC B0 ;  /* 0x0000000000007941 */ /* 0x000fea0003800000 */
.L_x_169:
        /* <DEDUP_REMOVED lines=9> */
.L_x_172:
[----:B------:R-:W-:Y:S05]  /*4ab0*/  BSYNC B0 ;  /* 0x0000000000007941 */ /* 0x000fea0003800000 */
.L_x_171:
        /* <DEDUP_REMOVED lines=9> */
.L_x_174:
[----:B------:R-:W-:Y:S05]  /*4b50*/  BSYNC B0 ;  /* 0x0000000000007941 */ /* 0x000fea0003800000 */
.L_x_173:
        /* <DEDUP_REMOVED lines=9> */
.L_x_176:
[----:B------:R-:W-:Y:S05]  /*4bf0*/  BSYNC B0 ;  /* 0x0000000000007941 */ /* 0x000fea0003800000 */
.L_x_175:
        /* <DEDUP_REMOVED lines=9> */
.L_x_178:
[----:B------:R-:W-:Y:S05]  /*4c90*/  BSYNC B0 ;  /* 0x0000000000007941 */ /* 0x000fea0003800000 */
.L_x_177:
        /* <DEDUP_REMOVED lines=9> */
.L_x_180:
[----:B------:R-:W-:Y:S05]  /*4d30*/  BSYNC B0 ;  /* 0x0000000000007941 */ /* 0x000fea0003800000 */
.L_x_179:
        /* <DEDUP_REMOVED lines=9> */
.L_x_182:
[----:B------:R-:W-:Y:S05]  /*4dd0*/  BSYNC B0 ;  /* 0x0000000000007941 */ /* 0x000fea0003800000 */
.L_x_181:
        /* <DEDUP_REMOVED lines=9> */
.L_x_184:
[----:B------:R-:W-:Y:S05]  /*4e70*/  BSYNC B0 ;  /* 0x0000000000007941 */ /* 0x000fea0003800000 */
.L_x_183:
        /* <DEDUP_REMOVED lines=9> */
.L_x_186:
[----:B------:R-:W-:Y:S05]  /*4f10*/  BSYNC B0 ;  /* 0x0000000000007941 */ /* 0x000fea0003800000 */
.L_x_185:
        /* <DEDUP_REMOVED lines=9> */
.L_x_188:
[----:B------:R-:W-:Y:S05]  /*4fb0*/  BSYNC B0 ;  /* 0x0000000000007941 */ /* 0x000fea0003800000 */
.L_x_187:
        /* <DEDUP_REMOVED lines=9> */
.L_x_190:
[----:B------:R-:W-:Y:S05]  /*5050*/  BSYNC B0 ;  /* 0x0000000000007941 */ /* 0x000fea0003800000 */
.L_x_189:
        /* <DEDUP_REMOVED lines=9> */
.L_x_192:
[----:B------:R-:W-:Y:S05]  /*50f0*/  BSYNC B0 ;  /* 0x0000000000007941 */ /* 0x000fea0003800000 */
.L_x_191:
        /* <DEDUP_REMOVED lines=9> */
.L_x_194:
[----:B------:R-:W-:Y:S05]  /*5190*/  BSYNC B0 ;  /* 0x0000000000007941 */ /* 0x000fea0003800000 */
.L_x_193:
        /* <DEDUP_REMOVED lines=9> */
.L_x_196:
[----:B------:R-:W-:Y:S05]  /*5230*/  BSYNC B0 ;  /* 0x0000000000007941 */ /* 0x000fea0003800000 */
.L_x_195:
        /* <DEDUP_REMOVED lines=9> */
.L_x_198:
[----:B------:R-:W-:Y:S05]  /*52d0*/  BSYNC B0 ;  /* 0x0000000000007941 */ /* 0x000fea0003800000 */
.L_x_197:
        /* <DEDUP_REMOVED lines=9> */
.L_x_200:
[----:B------:R-:W-:Y:S05]  /*5370*/  BSYNC B0 ;  /* 0x0000000000007941 */ /* 0x000fea0003800000 */
.L_x_199:
        /* <DEDUP_REMOVED lines=9> */
.L_x_202:
[----:B------:R-:W-:Y:S05]  /*5410*/  BSYNC B0 ;  /* 0x0000000000007941 */ /* 0x000fea0003800000 */
.L_x_201:
        /* <DEDUP_REMOVED lines=9> */
.L_x_204:
[----:B------:R-:W-:Y:S05]  /*54b0*/  BSYNC B0 ;  /* 0x0000000000007941 */ /* 0x000fea0003800000 */
.L_x_203:
        /* <DEDUP_REMOVED lines=9> */
.L_x_206:
[----:B------:R-:W-:Y:S05]  /*5550*/  BSYNC B0 ;  /* 0x0000000000007941 */ /* 0x000fea0003800000 */
.L_x_205:
        /* <DEDUP_REMOVED lines=9> */
.L_x_208:
[----:B------:R-:W-:Y:S05]  /*55f0*/  BSYNC B0 ;  /* 0x0000000000007941 */ /* 0x000fea0003800000 */
.L_x_207:
        /* <DEDUP_REMOVED lines=9> */
.L_x_210:
[----:B------:R-:W-:Y:S05]  /*5690*/  BSYNC B0 ;  /* 0x0000000000007941 */ /* 0x000fea0003800000 */
.L_x_209:
        /* <DEDUP_REMOVED lines=9> */
.L_x_212:
[----:B------:R-:W-:Y:S05]  /*5730*/  BSYNC B0 ;  /* 0x0000000000007941 */ /* 0x000fea0003800000 */
.L_x_211:
        /* <DEDUP_REMOVED lines=9> */
.L_x_214:
[----:B------:R-:W-:Y:S05]  /*57d0*/  BSYNC B0 ;  /* 0x0000000000007941 */ /* 0x000fea0003800000 */
.L_x_213:
        /* <DEDUP_REMOVED lines=9> */
.L_x_216:
[----:B------:R-:W-:Y:S05]  /*5870*/  BSYNC B0 ;  /* 0x0000000000007941 */ /* 0x000fea0003800000 */
.L_x_215:
        /* <DEDUP_REMOVED lines=9> */
.L_x_218:
[----:B------:R-:W-:Y:S05]  /*5910*/  BSYNC B0 ;  /* 0x0000000000007941 */ /* 0x000fea0003800000 */
.L_x_217:
        /* <DEDUP_REMOVED lines=9> */
.L_x_220:
[----:B------:R-:W-:Y:S05]  /*59b0*/  BSYNC B0 ;  /* 0x0000000000007941 */ /* 0x000fea0003800000 */
.L_x_219:
        /* <DEDUP_REMOVED lines=9> */
.L_x_222:
[----:B------:R-:W-:Y:S05]  /*5a50*/  BSYNC B0 ;  /* 0x0000000000007941 */ /* 0x000fea0003800000 */
.L_x_221:
        /* <DEDUP_REMOVED lines=9> */
.L_x_224:
[----:B------:R-:W-:Y:S05]  /*5af0*/  BSYNC B0 ;  /* 0x0000000000007941 */ /* 0x000fea0003800000 */
.L_x_223:
        /* <DEDUP_REMOVED lines=9> */
.L_x_226:
[----:B------:R-:W-:Y:S05]  /*5b90*/  BSYNC B0 ;  /* 0x0000000000007941 */ /* 0x000fea0003800000 */
.L_x_225:
        /* <DEDUP_REMOVED lines=9> */
.L_x_228:
[----:B------:R-:W-:Y:S05]  /*5c30*/  BSYNC B0 ;  /* 0x0000000000007941 */ /* 0x000fea0003800000 */
.L_x_227:
        /* <DEDUP_REMOVED lines=9> */
.L_x_230:
[----:B------:R-:W-:Y:S05]  /*5cd0*/  BSYNC B0 ;  /* 0x0000000000007941 */ /* 0x000fea0003800000 */
.L_x_229:
        /* <DEDUP_REMOVED lines=9> */
.L_x_232:
[----:B------:R-:W-:Y:S05]  /*5d70*/  BSYNC B0 ;  /* 0x0000000000007941 */ /* 0x000fea0003800000 */
.L_x_231:
        /* <DEDUP_REMOVED lines=9> */
.L_x_234:
[----:B------:R-:W-:Y:S05]  /*5e10*/  BSYNC B0 ;  /* 0x0000000000007941 */ /* 0x000fea0003800000 */
.L_x_233:
        /* <DEDUP_REMOVED lines=9> */
.L_x_236:
[----:B------:R-:W-:Y:S05]  /*5eb0*/  BSYNC B0 ;  /* 0x0000000000007941 */ /* 0x000fea0003800000 */
.L_x_235:
        /* <DEDUP_REMOVED lines=9> */
.L_x_238:
[----:B------:R-:W-:Y:S05]  /*5f50*/  BSYNC B0 ;  /* 0x0000000000007941 */ /* 0x000fea0003800000 */
.L_x_237:
        /* <DEDUP_REMOVED lines=9> */
.L_x_240:
[----:B------:R-:W-:Y:S05]  /*5ff0*/  BSYNC B0 ;  /* 0x0000000000007941 */ /* 0x000fea0003800000 */
.L_x_239:
        /* <DEDUP_REMOVED lines=9> */
.L_x_242:
[----:B------:R-:W-:Y:S05]  /*6090*/  BSYNC B0 ;  /* 0x0000000000007941 */ /* 0x000fea0003800000 */
.L_x_241:
        /* <DEDUP_REMOVED lines=9> */
.L_x_244:
[----:B------:R-:W-:Y:S05]  /*6130*/  BSYNC B0 ;  /* 0x0000000000007941 */ /* 0x000fea0003800000 */
.L_x_243:
        /* <DEDUP_REMOVED lines=9> */
.L_x_246:
[----:B------:R-:W-:Y:S05]  /*61d0*/  BSYNC B0 ;  /* 0x0000000000007941 */ /* 0x000fea0003800000 */
.L_x_245:
        /* <DEDUP_REMOVED lines=9> */
.L_x_248:
[----:B------:R-:W-:Y:S05]  /*6270*/  BSYNC B0 ;  /* 0x0000000000007941 */ /* 0x000fea0003800000 */
.L_x_247:
        /* <DEDUP_REMOVED lines=9> */
.L_x_250:
[----:B------:R-:W-:Y:S05]  /*6310*/  BSYNC B0 ;  /* 0x0000000000007941 */ /* 0x000fea0003800000 */
.L_x_249:
        /* <DEDUP_REMOVED lines=9> */
.L_x_252:
[----:B------:R-:W-:Y:S05]  /*63b0*/  BSYNC B0 ;  /* 0x0000000000007941 */ /* 0x000fea0003800000 */
.L_x_251:
        /* <DEDUP_REMOVED lines=9> */
.L_x_254:
[----:B------:R-:W-:Y:S05]  /*6450*/  BSYNC B0 ;  /* 0x0000000000007941 */ /* 0x000fea0003800000 */
.L_x_253:
        /* <DEDUP_REMOVED lines=9> */
.L_x_256:
[----:B------:R-:W-:Y:S05]  /*64f0*/  BSYNC B0 ;  /* 0x0000000000007941 */ /* 0x000fea0003800000 */
.L_x_255:
        /* <DEDUP_REMOVED lines=9> */
.L_x_258:
[----:B------:R-:W-:Y:S05]  /*6590*/  BSYNC B0 ;  /* 0x0000000000007941 */ /* 0x000fea0003800000 */
.L_x_257:
        /* <DEDUP_REMOVED lines=9> */
.L_x_260:
[----:B------:R-:W-:Y:S05]  /*6630*/  BSYNC B0 ;  /* 0x0000000000007941 */ /* 0x000fea0003800000 */
.L_x_259:
        /* <DEDUP_REMOVED lines=9> */
.L_x_262:
[----:B------:R-:W-:Y:S05]  /*66d0*/  BSYNC B0 ;  /* 0x0000000000007941 */ /* 0x000fea0003800000 */
.L_x_261:
        /* <DEDUP_REMOVED lines=9> */
.L_x_264:
[----:B------:R-:W-:Y:S05]  /*6770*/  BSYNC B0 ;  /* 0x0000000000007941 */ /* 0x000fea0003800000 */
.L_x_263:
        /* <DEDUP_REMOVED lines=9> */
.L_x_266:
[----:B------:R-:W-:Y:S05]  /*6810*/  BSYNC B0 ;  /* 0x0000000000007941 */ /* 0x000fea0003800000 */
.L_x_265:
        /* <DEDUP_REMOVED lines=9> */
.L_x_268:
[----:B------:R-:W-:Y:S05]  /*68b0*/  BSYNC B0 ;  /* 0x0000000000007941 */ /* 0x000fea0003800000 */
.L_x_267:
[----:B01--45:R-:W-:Y:S01]  /*68c0*/  IMAD.U32 R2, R88, 0x10000, RZ ;  /* 0x0001000058027824 */ /* 0x033fe200078e00ff */
        /* <DEDUP_REMOVED lines=8> */
.L_x_270:
[----:B------:R-:W-:Y:S05]  /*6950*/  BSYNC B0 ;  /* 0x0000000000007941 */ /* 0x000fea0003800000 */
.L_x_269:
[----:B0----5:R-:W-:Y:S01]  /*6960*/  IMAD.U32 R2, R88, 0x10000, RZ ;  /* 0x0001000058027824 */ /* 0x021fe200078e00ff */
[----:B------:R-:W-:Y:S01]  /*6970*/  ISETP.GT.AND P1, PT, R0, 0x79, P1 ;  /* 0x000000790000780c */ /* 0x000fe20000f24270 */
[----:B------:R-:W-:Y:S02]  /*6980*/  BSSY B0, `(.L_x_271) ;  /* 0x000000a000007945 */ /* 0x000fe40003800000 */
        /* <DEDUP_REMOVED lines=9> */
.L_x_272:
[----:B------:R-:W-:Y:S05]  /*6a20*/  BSYNC B0 ;  /* 0x0000000000007941 */ /* 0x000fea0003800000 */
.L_x_271:
[----:B-----5:R-:W-:-:S04]  /*6a30*/  IMAD.U32 R88, R88, 0x10000, RZ ;  /* 0x0001000058587824 */ /* 0x020fc800078e00ff */
[----:B------:R-:W-:-:S04]  /*6a40*/  FMUL R88, R88, R9 ;  /* 0x0000000958587220 */ /* 0x000fc80000400000 */
[----:B------:R-:W-:Y:S01]  /*6a50*/  FFMA R88, R87, R8, R88 ;  /* 0x0000000857587223 */ /* 0x000fe20000000058 */
[----:B------:R-:W-:Y:S06]  /*6a60*/  @!P1 EXIT ;  /* 0x000000000000994d */ /* 0x000fec0003800000 */
[----:B------:R-:W-:-:S05]  /*6a70*/  F2FP.BF16.F32.PACK_AB R88, RZ, R88 ;  /* 0x00000058ff58723e */ /* 0x000fca00000010ff */
[----:B------:R-:W-:Y:S01]  /*6a80*/  STG.E.U16 desc[UR12][R6.64+0xf2], R88 ;  /* 0x0000f25806007986 */ /* 0x000fe2000c10150c */
[----:B------:R-:W-:Y:S05]  /*6a90*/  EXIT ;  /* 0x000000000000794d */ /* 0x000fea0003800000 */
.L_x_22:
[----:B------:R-:W-:Y:S01]  /*6aa0*/  ULDC.64 UR4, c[0x0][0x5c8] ;  /* 0x0001720000047ab9 */ /* 0x000fe20000000a00 */
[-C--:B-1----:R-:W-:Y:S01]  /*6ab0*/  FMUL R88, R88, R8.reuse ;  /* 0x0000000858587220 */ /* 0x082fe20000400000 */
[----:B------:R-:W-:Y:S01]  /*6ac0*/  LEA R2, P1, R14, UR4, 0x1 ;  /* 0x000000040e027c11 */ /* 0x000fe2000f8208ff */
[----:B------:R-:W-:Y:S01]  /*6ad0*/  IMAD.SHL.U32 R9, R21, 0x2, RZ ;  /* 0x0000000215097824 */ /* 0x000fe200078e00ff */
[----:B------:R-:W-:Y:S01]  /*6ae0*/  ISETP.GT.AND P3, PT, R10, 0x8, PT ;  /* 0x000000080a00780c */ /* 0x000fe20003f64270 */
[-C--:B------:R-:W-:Y:S01]  /*6af0*/  FMUL R89, R89, R8.reuse ;  /* 0x0000000859597220 */ /* 0x080fe20000400000 */
[----:B------:R-:W-:Y:S01]  /*6b00*/  LEA.HI.X R3, R14, UR5, R19, 0x1, P1 ;  /* 0x000000050e037c11 */ /* 0x000fe200088f0c13 */
[----:B------:R-:W-:Y:S01]  /*6b10*/  FMUL R90, R90, R8 ;  /* 0x000000085a5a7220 */ /* 0x000fe20000400000 */
[----:B------:R-:W-:Y:S01]  /*6b20*/  F2FP.BF16.F32.PACK_AB R88, RZ, R88 ;  /* 0x00000058ff58723e */ /* 0x000fe200000010ff */
[-C--:B------:R-:W-:Y:S01]  /*6b30*/  FMUL R91, R91, R8.reuse ;  /* 0x000000085b5b7220 */ /* 0x080fe20000400000 */
[----:B------:R-:W-:Y:S01]  /*6b40*/  ISETP.GT.AND P4, PT, R0, 0x1, P2 ;  /* 0x000000010000780c */ /* 0x000fe20001784270 */
[-C--:B------:R-:W-:Y:S01]  /*6b50*/  FMUL R92, R92, R8.reuse ;  /* 0x000000085c5c7220 */ /* 0x080fe20000400000 */
[----:B------:R-:W-:Y:S01]  /*6b60*/  ISETP.GT.AND P1, PT, R0, RZ, P3 ;  /* 0x000000ff0000720c */ /* 0x000fe20001f24270 */
[----:B------:R-:W-:Y:S01]  /*6b70*/  @P0 STG.E.U16 desc[UR12][R2.64], R88 ;  /* 0x0000005802000986 */ /* 0x000fe2000c10150c */
[----:B------:R-:W-:Y:S01]  /*6b80*/  SHF.L.U64.HI R7, R21, 0x1, R20 ;  /* 0x0000000115077819 */ /* 0x000fe20000010214 */
[----:B------:R-:W-:Y:S01]  /*6b90*/  FMUL R93, R93, R8 ;  /* 0x000000085d5d7220 */ /* 0x000fe20000400000 */
[----:B------:R-:W-:Y:S01]  /*6ba0*/  IADD3 R4, P0, R9, R2, RZ ;  /* 0x0000000209047210 */ /* 0x000fe20007f1e0ff */
[-C--:B------:R-:W-:Y:S01]  /*6bb0*/  FMUL R94, R94, R8.reuse ;  /* 0x000000085e5e7220 */ /* 0x080fe20000400000 */
[----:B------:R-:W-:Y:S01]  /*6bc0*/  F2FP.BF16.F32.PACK_AB R89, RZ, R89 ;  /* 0x00000059ff59723e */ /* 0x000fe200000010ff */
[----:B------:R-:W-:Y:S01]  /*6bd0*/  FMUL R95, R95, R8 ;  /* 0x000000085f5f7220 */ /* 0x000fe20000400000 */
[----:B------:R-:W-:Y:S01]  /*6be0*/  F2FP.BF16.F32.PACK_AB R90, RZ, R90 ;  /* 0x0000005aff5a723e */ /* 0x000fe200000010ff */
[----:B------:R-:W-:Y:S01]  /*6bf0*/  IMAD.X R5, R7, 0x1, R3, P0 ;  /* 0x0000000107057824 */ /* 0x000fe200000e0603 */
[C---:B------:R-:W-:Y:S01]  /*6c00*/  ISETP.GT.AND P5, PT, R0.reuse, 0x8, P2 ;  /* 0x000000080000780c */ /* 0x040fe200017a4270 */
[----:B------:R-:W-:Y:S01]  /*6c10*/  @P4 STG.E.U16 desc[UR12][R2.64+0x2], R89 ;  /* 0x0000025902004986 */ /* 0x000fe2000c10150c */
[----:B------:R-:W-:Y:S01]  /*6c20*/  ISETP.GT.AND P4, PT, R0, 0x1, P3 ;  /* 0x000000010000780c */ /* 0x000fe20001f84270 */
[-C--:B------:R-:W-:Y:S01]  /*6c30*/  FMUL R96, R96, R8.reuse ;  /* 0x0000000860607220 */ /* 0x080fe20000400000 */
[----:B------:R-:W-:Y:S01]  /*6c40*/  F2FP.BF16.F32.PACK_AB R91, RZ, R91 ;  /* 0x0000005bff5b723e */ /* 0x000fe200000010ff */
[----:B------:R-:W-:Y:S01]  /*6c50*/  @P1 STG.E.U16 desc[UR12][R4.64], R90 ;  /* 0x0000005a04001986 */ /* 0x000fe2000c10150c */
[----:B------:R-:W-:Y:S01]  /*6c60*/  ISETP.GT.AND P1, PT, R0, 0x9, P2 ;  /* 0x000000090000780c */ /* 0x000fe20001724270 */
[----:B------:R-:W-:Y:S01]  /*6c70*/  FMUL R97, R97, R8 ;  /* 0x0000000861617220 */ /* 0x000fe20000400000 */
[----:B------:R-:W-:Y:S01]  /*6c80*/  F2FP.BF16.F32.PACK_AB R92, RZ, R92 ;  /* 0x0000005cff5c723e */ /* 0x000fe200000010ff */
[-C--:B------:R-:W-:Y:S01]  /*6c90*/  FMUL R98, R98, R8.reuse ;  /* 0x0000000862627220 */ /* 0x080fe20000400000 */
[----:B------:R-:W-:Y:S01]  /*6ca0*/  F2FP.BF16.F32.PACK_AB R93, RZ, R93 ;  /* 0x0000005dff5d723e */ /* 0x000fe200000010ff */
[-C--:B------:R-:W-:Y:S01]  /*6cb0*/  FMUL R99, R99, R8.reuse ;  /* 0x0000000863637220 */ /* 0x080fe20000400000 */
[----:B------:R-:W-:Y:S01]  /*6cc0*/  ISETP.GT.AND P0, PT, R0, 0x8, P3 ;  /* 0x000000080000780c */ /* 0x000fe20001f04270 */
[----:B------:R-:W-:Y:S01]  /*6cd0*/  FMUL R100, R100, R8 ;  /* 0x0000000864647220 */ /* 0x000fe20000400000 */
[----:B------:R-:W-:Y:S01]  /*6ce0*/  F2FP.BF16.F32.PACK_AB R94, RZ, R94 ;  /* 0x0000005eff5e723e */ /* 0x000fe200000010ff */
[----:B------:R-:W-:Y:S01]  /*6cf0*/  @P4 STG.E.U16 desc[UR12][R4.64+0x2], R91 ;  /* 0x0000025b04004986 */ /* 0x000fe2000c10150c */
[----:B------:R-:W-:Y:S01]  /*6d00*/  F2FP.BF16.F32.PACK_AB R95, RZ, R95 ;  /* 0x0000005fff5f723e */ /* 0x000fe200000010ff */
[-C--:B------:R-:W-:Y:S01]  /*6d10*/  FMUL R101, R101, R8.reuse ;  /* 0x0000000865657220 */ /* 0x080fe20000400000 */
[C---:B------:R-:W-:Y:S01]  /*6d20*/  ISETP.GT.AND P4, PT, R0.reuse, 0x10, P2 ;  /* 0x000000100000780c */ /* 0x040fe20001784270 */
[----:B------:R-:W-:Y:S01]  /*6d30*/  @P5 STG.E.U16 desc[UR12][R2.64+0x10], R92 ;  /* 0x0000105c02005986 */ /* 0x000fe2000c10150c */
[----:B------:R-:W-:Y:S01]  /*6d40*/  ISETP.GT.AND P5, PT, R0, 0x10, P3 ;  /* 0x000000100000780c */ /* 0x000fe20001fa4270 */
[----:B------:R-:W-:Y:S01]  /*6d50*/  FMUL R102, R102, R8 ;  /* 0x0000000866667220 */ /* 0x000fe20000400000 */
[----:B------:R-:W-:Y:S01]  /*6d60*/  F2FP.BF16.F32.PACK_AB R96, RZ, R96 ;  /* 0x00000060ff60723e */ /* 0x000fe200000010ff */
[----:B------:R-:W-:Y:S01]  /*6d70*/  @P1 STG.E.U16 desc[UR12][R2.64+0x12], R93 ;  /* 0x0000125d02001986 */ /* 0x000fe2000c10150c */
[C---:B------:R-:W-:Y:S01]  /*6d80*/  ISETP.GT.AND P1, PT, R0.reuse, 0x9, P3 ;  /* 0x000000090000780c */ /* 0x040fe20001f24270 */
        /* <DEDUP_REMOVED lines=8> */
[----:B------:R-:W-:Y:S01]  /*6e10*/  FMUL R106, R106, R8 ;  /* 0x000000086a6a7220 */ /* 0x000fe20000400000 */
[----:B------:R-:W-:Y:S01]  /*6e20*/  F2FP.BF16.F32.PACK_AB R100, RZ, R100 ;  /* 0x00000064ff64723e */ /* 0x000fe200000010ff */
[-C--:B------:R-:W-:Y:S01]  /*6e30*/  FMUL R107, R107, R8.reuse ;  /* 0x000000086b6b7220 */ /* 0x080fe20000400000 */
[----:B------:R-:W-:Y:S01]  /*6e40*/  F2FP.BF16.F32.PACK_AB R101, RZ, R101 ;  /* 0x00000065ff65723e */ /* 0x000fe200000010ff */
        /* <DEDUP_REMOVED lines=21> */
[----:B------:R-:W-:Y:S01]  /*6fa0*/  ISETP.GT.AND P4, PT, R0, 0x21, P2 ;  /* 0x000000210000780c */ /* 0x000fe20001784270 */
[-C--:B------:R-:W-:Y:S01]  /*6fb0*/  FMUL R113, R113, R8.reuse ;  /* 0x0000000871717220 */ /* 0x080fe20000400000 */
[----:B------:R-:W-:Y:S01]  /*6fc0*/  F2FP.BF16.F32.PACK_AB R107, RZ, R107 ;  /* 0x0000006bff6b723e */ /* 0x000fe200000010ff */
        /* <DEDUP_REMOVED lines=102> */
[-C--:B------:R-:W-:Y:S01]  /*7630*/  FMUL R144, R144, R8.reuse ;  /* 0x0000000890907220 */ /* 0x080fe20000400000 */
[----:B------:R-:W-:Y:S01]  /*7640*/  ISETP.GT.AND P6, PT, R0, 0x68, P3 ;  /* 0x000000680000780c */ /* 0x000fe20001fc4270 */
[----:B------:R-:W-:Y:S01]  /*7650*/  FMUL R145, R145, R8 ;  /* 0x0000000891917220 */ /* 0x000fe20000400000 */
[----:B------:R-:W-:Y:S01]  /*7660*/  F2FP.BF16.F32.PACK_AB R138, RZ, R138 ;  /* 0x0000008aff8a723e */ /* 0x000fe200000010ff */
[-C--:B------:R-:W-:Y:S01]  /*7670*/  FMUL R146, R146, R8.reuse ;  /* 0x0000000892927220 */ /* 0x080fe20000400000 */
[----:B------:R-:W-:Y:S01]  /*7680*/  F2FP.BF16.F32.PACK_AB R139, RZ, R139 ;  /* 0x0000008bff8b723e */ /* 0x000fe200000010ff */
[----:B------:R-:W-:Y:S01]  /*7690*/  @P1 STG.E.U16 desc[UR12][R4.64+0x80], R122 ;  /* 0x0000807a04001986 */ /* 0x000fe2000c10150c */
[C---:B------:R-:W-:Y:S01]  /*76a0*/  ISETP.GT.AND P1, PT, R0.reuse, 0x48, P3 ;  /* 0x000000480000780c */ /* 0x040fe20001f24270 */
[----:B------:R-:W-:Y:S01]  /*76b0*/  FMUL R147, R147, R8 ;  /* 0x0000000893937220 */ /* 0x000fe20000400000 */
[----:B------:R-:W-:Y:S01]  /*76c0*/  F2FP.BF16.F32.PACK_AB R140, RZ, R140 ;  /* 0x0000008cff8c723e */ /* 0x000fe200000010ff */
[----:B------:R-:W-:Y:S01]  /*76d0*/  @P4 STG.E.U16 desc[UR12][R4.64+0x82], R123 ;  /* 0x0000827b04004986 */ /* 0x000fe2000c10150c */
[----:B------:R-:W-:Y:S01]  /*76e0*/  ISETP.GT.AND P4, PT, R0, 0x49, P3 ;  /* 0x000000490000780c */ /* 0x000fe20001f84270 */
[----:B------:R-:W-:Y:S01]  /*76f0*/  FMUL R148, R148, R8 ;  /* 0x0000000894947220 */ /* 0x000fe20000400000 */
[----:B------:R-:W-:Y:S01]  /*7700*/  F2FP.BF16.F32.PACK_AB R141, RZ, R141 ;  /* 0x0000008dff8d723e */ /* 0x000fe200000010ff */
[----:B------:R-:W-:Y:S01]  /*7710*/  @P0 STG.E.U16 desc[UR12][R2.64+0x90], R124 ;  /* 0x0000907c02000986 */ /* 0x000fe2000c10150c */
[----:B------:R-:W-:Y:S01]  /*7720*/  ISETP.GT.AND P0, PT, R0, 0x50, P3 ;  /* 0x000000500000780c */ /* 0x000fe20001f04270 */
[----:B------:R-:W-:Y:S01]  /*7730*/  IMAD.SHL.U32 R15, R16, 0x2, RZ ;  /* 0x00000002100f7824 */ /* 0x000fe200078e00ff */
        /* <DEDUP_REMOVED lines=26> */
[----:B------:R-:W-:Y:S01]  /*78e0*/  SHF.L.U64.HI R13, R16, 0x1, R11 ;  /* 0x00000001100d7819 */ /* 0x000fe2000001020b */
[-C--:B------:R-:W-:Y:S01]  /*78f0*/  FMUL R28, R28, R8.reuse ;  /* 0x000000081c1c7220 */ /* 0x080fe20000400000 */
[----:B------:R-:W-:Y:S01]  /*7900*/  F2FP.BF16.F32.PACK_AB R149, RZ, R149 ;  /* 0x00000095ff95723e */ /* 0x000fe200000010ff */
        /* <DEDUP_REMOVED lines=31> */
[----:B------:R-:W-:Y:S01]  /*7b00*/  ISETP.GT.AND P5, PT, R0, 0x69, P2 ;  /* 0x000000690000780c */ /* 0x000fe200017a4270 */
[-C--:B------:R-:W-:Y:S01]  /*7b10*/  FMUL R38, R38, R8.reuse ;  /* 0x0000000826267220 */ /* 0x080fe20000400000 */
[----:B------:R-:W-:Y:S01]  /*7b20*/  F2FP.BF16.F32.PACK_AB R31, RZ, R31 ;  /* 0x0000001fff1f723e */ /* 0x000fe200000010ff */
[----:B------:R-:W-:Y:S01]  /*7b30*/  @P1 STG.E.U16 desc[UR12][R4.64+0xc0], R138 ;  /* 0x0000c08a04001986 */ /* 0x000fe2000c10150c */
[C---:B------:R-:W-:Y:S01]  /*7b40*/  ISETP.GT.AND P1, PT, R10.reuse, 0x40, PT ;  /* 0x000000400a00780c */ /* 0x040fe20003f24270 */
[----:B------:R-:W-:Y:S01]  /*7b50*/  FMUL R39, R39, R8 ;  /* 0x0000000827277220 */ /* 0x000fe20000400000 */
[----:B------:R-:W-:Y:S01]  /*7b60*/  F2FP.BF16.F32.PACK_AB R32, RZ, R32 ;  /* 0x00000020ff20723e */ /* 0x000fe200000010ff */
[----:B------:R-:W-:Y:S01]  /*7b70*/  @P0 STG.E.U16 desc[UR12][R4.64+0xc2], R139 ;  /* 0x0000c28b04000986 */ /* 0x000fe2000c10150c */
[----:B------:R-:W-:Y:S01]  /*7b80*/  ISETP.GT.AND P0, PT, R10, 0x48, PT ;  /* 0x000000480a00780c */ /* 0x000fe20003f04270 */
        /* <DEDUP_REMOVED lines=17> */
[C---:B------:R-:W-:Y:S01]  /*7ca0*/  ISETP.GT.AND P4, PT, R0.reuse, 0x78, P2 ;  /* 0x000000780000780c */ /* 0x040fe20001784270 */
[-C--:B------:R-:W-:Y:S01]  /*7cb0*/  FMUL R45, R45, R8.reuse ;  /* 0x000000082d2d7220 */ /* 0x080fe20000400000 */
[C---:B------:R-:W-:Y:S01]  /*7cc0*/  ISETP.GT.AND P2, PT, R0.reuse, 0x79, P2 ;  /* 0x000000790000780c */ /* 0x040fe20001744270 */
        /* <DEDUP_REMOVED lines=15> */
[----:B------:R-:W-:Y:S01]  /*7dc0*/  IADD3 R10, P5, R15, R2, RZ ;  /* 0x000000020f0a7210 */ /* 0x000fe20007fbe0ff */
[----:B------:R-:W-:Y:S01]  /*7dd0*/  FMUL R51, R51, R8 ;  /* 0x0000000833337220 */ /* 0x000fe20000400000 */
[----:B------:R-:W-:Y:S01]  /*7de0*/  F2FP.BF16.F32.PACK_AB R43, RZ, R43 ;  /* 0x0000002bff2b723e */ /* 0x000fe200000010ff */
[----:B------:R-:W-:Y:S01]  /*7df0*/  @P6 STG.E.U16 desc[UR12][R4.64+0xe2], R147 ;  /* 0x0000e29304006986 */ /* 0x000fe2000c10150c */
[----:B------:R-:W-:Y:S01]  /*7e00*/  F2FP.BF16.F32.PACK_AB R44, RZ, R44 ;  /* 0x0000002cff2c723e */ /* 0x000fe200000010ff */
[----:B------:R-:W-:Y:S01]  /*7e10*/  IMAD.X R11, R13, 0x1, R3, P5 ;  /* 0x000000010d0b7824 */ /* 0x000fe200028e0603 */
[----:B------:R-:W-:Y:S01]  /*7e20*/  IADD3 R12, P5, P6, R9, R2, R15 ;  /* 0x00000002090c7210 */ /* 0x000fe20007ebe00f */
[----:B------:R-:W-:Y:S01]  /*7e30*/  @P4 STG.E.U16 desc[UR12][R2.64+0xf0], R148 ;  /* 0x0000f09402004986 */ /* 0x000fe2000c10150c */
[----:B------:R-:W-:Y:S01]  /*7e40*/  ISETP.GT.AND P4, PT, R0, 0x78, P3 ;  /* 0x000000780000780c */ /* 0x000fe20001f84270 */
[-C--:B------:R-:W-:Y:S01]  /*7e50*/  FMUL R52, R52, R8.reuse ;  /* 0x0000000834347220 */ /* 0x080fe20000400000 */
[C---:B------:R-:W-:Y:S01]  /*7e60*/  ISETP.GT.AND P3, PT, R0.reuse, 0x79, P3 ;  /* 0x000000790000780c */ /* 0x040fe20001f64270 */
[----:B------:R0:W-:Y:S01]  /*7e70*/  @P2 STG.E.U16 desc[UR12][R2.64+0xf2], R149 ;  /* 0x0000f29502002986 */ /* 0x0001e2000c10150c */
[----:B------:R-:W-:Y:S01]  /*7e80*/  IADD3.X R13, R7, R3, R13, P5, P6 ;  /* 0x00000003070d7210 */ /* 0x000fe20002fec40d */
[-C--:B------:R-:W-:Y:S01]  /*7e90*/  FMUL R53, R53, R8.reuse ;  /* 0x0000000835357220 */ /* 0x080fe20000400000 */
[----:B------:R-:W-:Y:S01]  /*7ea0*/  ISETP.GT.AND P5, PT, R0, 0x1, P1 ;  /* 0x000000010000780c */ /* 0x000fe20000fa4270 */
[-C--:B------:R-:W-:Y:S01]  /*7eb0*/  FMUL R54, R54, R8.reuse ;  /* 0x0000000836367220 */ /* 0x080fe20000400000 */
[----:B------:R-:W-:Y:S01]  /*7ec0*/  ISETP.GT.AND P2, PT, R0, RZ, P0 ;  /* 0x000000ff0000720c */ /* 0x000fe20000744270 */
[-C--:B------:R-:W-:Y:S01]  /*7ed0*/  FMUL R55, R55, R8.reuse ;  /* 0x0000000837377220 */ /* 0x080fe20000400000 */
[----:B------:R-:W-:Y:S01]  /*7ee0*/  F2FP.BF16.F32.PACK_AB R45, RZ, R45 ;  /* 0x0000002dff2d723e */ /* 0x000fe200000010ff */
[----:B------:R-:W-:Y:S01]  /*7ef0*/  FMUL R56, R56, R8 ;  /* 0x0000000838387220 */ /* 0x000fe20000400000 */
[----:B------:R-:W-:Y:S01]  /*7f00*/  F2FP.BF16.F32.PACK_AB R46, RZ, R46 ;  /* 0x0000002eff2e723e */ /* 0x000fe200000010ff */
[----:B------:R-:W-:Y:S01]  /*7f10*/  FMUL R57, R57, R8 ;  /* 0x0000000839397220 */ /* 0x000fe20000400000 */
[----:B------:R-:W-:Y:S01]  /*7f20*/  F2FP.BF16.F32.PACK_AB R47, RZ, R47 ;  /* 0x0000002fff2f723e */ /* 0x000fe200000010ff */
[----:B0-----:R-:W-:Y:S01]  /*7f30*/  @P4 IMAD.MOV.U32 R2, RZ, RZ, R4 ;  /* 0x000000ffff024224 */ /* 0x001fe200078e0004 */
[----:B------:R-:W-:Y:S01]  /*7f40*/  F2FP.BF16.F32.PACK_AB R48, RZ, R48 ;  /* 0x00000030ff30723e */ /* 0x000fe200000010ff */
[----:B------:R-:W-:Y:S01]  /*7f50*/  @P4 IMAD.MOV.U32 R3, RZ, RZ, R5 ;  /* 0x000000ffff034224 */ /* 0x000fe200078e0005 */
[----:B------:R-:W-:Y:S01]  /*7f60*/  F2FP.BF16.F32.PACK_AB R49, RZ, R49 ;  /* 0x00000031ff31723e */ /* 0x000fe200000010ff */
[----:B------:R-:W-:Y:S01]  /*7f70*/  FMUL R58, R58, R8 ;  /* 0x000000083a3a7220 */ /* 0x000fe20000400000 */
[----:B------:R-:W-:Y:S01]  /*7f80*/  F2FP.BF16.F32.PACK_AB R50, RZ, R50 ;  /* 0x00000032ff32723e */ /* 0x000fe200000010ff */
[-C--:B------:R-:W-:Y:S01]  /*7f90*/  FMUL R59, R59, R8.reuse ;  /* 0x000000083b3b7220 */ /* 0x080fe20000400000 */
[----:B------:R0:W-:Y:S01]  /*7fa0*/  @P4 STG.E.U16 desc[UR12][R2.64+0xf0], R150 ;  /* 0x0000f09602004986 */ /* 0x0001e2000c10150c */
[----:B------:R-:W-:Y:S01]  /*7fb0*/  ISETP.GT.AND P4, PT, R0, RZ, P1 ;  /* 0x000000ff0000720c */ /* 0x000fe20000f84270 */
[-C--:B------:R-:W-:Y:S01]  /*7fc0*/  FMUL R60, R60, R8.reuse ;  /* 0x000000083c3c7220 */ /* 0x080fe20000400000 */
[----:B------:R-:W-:Y:S01]  /*7fd0*/  F2FP.BF16.F32.PACK_AB R51, RZ, R51 ;  /* 0x00000033ff33723e */ /* 0x000fe200000010ff */
[----:B------:R-:W-:Y:S01]  /*7fe0*/  @P3 STG.E.U16 desc[UR12][R4.64+0xf2], R151 ;  /* 0x0000f29704003986 */ /* 0x000fe2000c10150c */
[----:B------:R-:W-:Y:S01]  /*7ff0*/  IADD3 R6, P3, R10, R9, RZ ;  /* 0x000000090a067210 */ /* 0x000fe20007f7e0ff */
[----:B------:R-:W-:Y:S01]  /*8000*/  FMUL R61, R61, R8 ;  /* 0x000000083d3d7220 */ /* 0x000fe20000400000 */
[----:B------:R-:W-:Y:S01]  /*8010*/  F2FP.BF16.F32.PACK_AB R52, RZ, R52 ;  /* 0x00000034ff34723e */ /* 0x000fe200000010ff */
[----:B------:R-:W-:Y:S01]  /*8020*/  @P5 STG.E.U16 desc[UR12][R10.64+0x2], R25 ;  /* 0x000002190a005986 */ /* 0x000fe2000c10150c */
[C---:B------:R-:W-:Y:S01]  /*8030*/  ISETP.GT.AND P5, PT, R0.reuse, 0x9, P1 ;  /* 0x000000090000780c */ /* 0x040fe20000fa4270 */
[----:B------:R-:W-:Y:S01]  /*8040*/  IMAD.X R7, R11, 0x1, R7, P3 ;  /* 0x000000010b077824 */ /* 0x000fe200018e0607 */
        /* <DEDUP_REMOVED lines=13> */
[----:B0-----:R-:W-:Y:S01]  /*8120*/  @P3 IMAD.MOV.U32 R2, RZ, RZ, R6 ;  /* 0x000000ffff023224 */ /* 0x001fe200078e0006 */
[----:B------:R-:W-:Y:S01]  /*8130*/  F2FP.BF16.F32.PACK_AB R57, RZ, R57 ;  /* 0x00000039ff39723e */ /* 0x000fe200000010ff */
[----:B------:R-:W-:Y:S01]  /*8140*/  @P3 IMAD.MOV.U32 R3, RZ, RZ, R7 ;  /* 0x000000ffff033224 */ /* 0x000fe200078e0007 */
[----:B------:R-:W-:Y:S01]  /*8150*/  F2FP.BF16.F32.PACK_AB R58, RZ, R58 ;  /* 0x0000003aff3a723e */ /* 0x000fe200000010ff */
[-C--:B------:R-:W-:Y:S01]  /*8160*/  FMUL R66, R66, R8.reuse ;  /* 0x0000000842427220 */ /* 0x080fe20000400000 */
[----:B------:R-:W-:Y:S01]  /*8170*/  F2FP.BF16.F32.PACK_AB R59, RZ, R59 ;  /* 0x0000003bff3b723e */ /* 0x000fe200000010ff */
[-C--:B------:R-:W-:Y:S01]  /*8180*/  FMUL R67, R67, R8.reuse ;  /* 0x0000000843437220 */ /* 0x080fe20000400000 */
[----:B------:R0:W-:Y:S01]  /*8190*/  @P3 STG.E.U16 desc[UR12][R2.64+0x2], R27 ;  /* 0x0000021b02003986 */ /* 0x0001e2000c10150c */
        /* <DEDUP_REMOVED lines=21> */
[----:B------:R-:W-:Y:S01]  /*82f0*/  FMUL R73, R73, R8 ;  /* 0x0000000849497220 */ /* 0x000fe20000400000 */
[----:B------:R-:W-:Y:S01]  /*8300*/  F2FP.BF16.F32.PACK_AB R65, RZ, R65 ;  /* 0x00000041ff41723e */ /* 0x000fe200000010ff */
[----:B------:R-:W-:Y:S01]  /*8310*/  @P5 STG.E.U16 desc[UR12][R10.64+0x22], R33 ;  /* 0x000022210a005986 */ /* 0x000fe2000c10150c */
[----:B------:R-:W-:Y:S01]  /*8320*/  ISETP.GT.AND P5, PT, R0, 0x19, P1 ;  /* 0x000000190000780c */ /* 0x000fe20000fa4270 */
[--C-:B0-----:R-:W-:Y:S01]  /*8330*/  @P2 IMAD.MOV.U32 R2, RZ, RZ, R12.reuse ;  /* 0x000000ffff022224 */ /* 0x101fe200078e000c */
[----:B------:R-:W-:Y:S01]  /*8340*/  F2FP.BF16.F32.PACK_AB R66, RZ, R66 ;  /* 0x00000042ff42723e */ /* 0x000fe200000010ff */
[--C-:B------:R-:W-:Y:S01]  /*8350*/  @P2 IMAD.MOV.U32 R3, RZ, RZ, R13.reuse ;  /* 0x000000ffff032224 */ /* 0x100fe200078e000d */
[----:B------:R-:W-:Y:S01]  /*8360*/  F2FP.BF16.F32.PACK_AB R67, RZ, R67 ;  /* 0x00000043ff43723e */ /* 0x000fe200000010ff */
[----:B------:R-:W-:Y:S01]  /*8370*/  FMUL R74, R74, R8 ;  /* 0x000000084a4a7220 */ /* 0x000fe20000400000 */
[----:B------:R-:W-:Y:S01]  /*8380*/  F2FP.BF16.F32.PACK_AB R68, RZ, R68 ;  /* 0x00000044ff44723e */ /* 0x000fe200000010ff */
[-C--:B------:R-:W-:Y:S01]  /*8390*/  FMUL R75, R75, R8.reuse ;  /* 0x000000084b4b7220 */ /* 0x080fe20000400000 */
[----:B------:R0:W-:Y:S01]  /*83a0*/  @P2 STG.E.U16 desc[UR12][R2.64+0x20], R34 ;  /* 0x0000202202002986 */ /* 0x0001e2000c10150c */
        /* <DEDUP_REMOVED lines=9> */
[----:B------:R-:W-:Y:S01]  /*8440*/  FMUL R80, R80, R8 ;  /* 0x0000000850507220 */ /* 0x000fe20000400000 */
[----:B------:R-:W-:Y:S01]  /*8450*/  F2FP.BF16.F32.PACK_AB R73, RZ, R73 ;  /* 0x00000049ff49723e */ /* 0x000fe200000010ff */
[--C-:B0-----:R-:W-:Y:S01]  /*8460*/  @P3 IMAD.MOV.U32 R2, RZ, RZ, R12.reuse ;  /* 0x000000ffff023224 */ /* 0x101fe200078e000c */
[----:B------:R-:W-:Y:S01]  /*8470*/  F2FP.BF16.F32.PACK_AB R74, RZ, R74 ;  /* 0x0000004aff4a723e */ /* 0x000fe200000010ff */
[--C-:B------:R-:W-:Y:S01]  /*8480*/  @P3 IMAD.MOV.U32 R3, RZ, RZ, R13.reuse ;  /* 0x000000ffff033224 */ /* 0x100fe200078e000d */
[----:B------:R-:W-:Y:S01]  /*8490*/  ISETP.GT.AND P6, PT, R0, 0x68, P0 ;  /* 0x000000680000780c */ /* 0x000fe200007c4270 */
[-C--:B------:R-:W-:Y:S01]  /*84a0*/  FMUL R81, R81, R8.reuse ;  /* 0x0000000851517220 */ /* 0x080fe20000400000 */
[----:B------:R-:W-:Y:S01]  /*84b0*/  F2FP.BF16.F32.PACK_AB R75, RZ, R75 ;  /* 0x0000004bff4b723e */ /* 0x000fe200000010ff */
[-C--:B------:R-:W-:Y:S01]  /*84c0*/  FMUL R82, R82, R8.reuse ;  /* 0x0000000852527220 */ /* 0x080fe20000400000 */
[----:B------:R0:W-:Y:S01]  /*84d0*/  @P3 STG.E.U16 desc[UR12][R2.64+0x22], R35 ;  /* 0x0000222302003986 */ /* 0x0001e2000c10150c */
        /* <DEDUP_REMOVED lines=17> */
[----:B------:R-:W-:Y:S01]  /*85f0*/  FMUL R8, R87, R8 ;  /* 0x0000000857087220 */ /* 0x000fe20000400000 */
[----:B------:R0:W-:Y:S01]  /*8600*/  @P2 STG.E.U16 desc[UR12][R2.64+0x30], R38 ;  /* 0x0000302602002986 */ /* 0x0001e2000c10150c */
[----:B------:R-:W-:-:S02]  /*8610*/  ISETP.GT.AND P2, PT, R0, 0x20, P0 ;  /* 0x000000200000780c */ /* 0x000fc40000744270 */
[----:B------:R-:W-:Y:S02]  /*8620*/  F2FP.BF16.F32.PACK_AB R82, RZ, R82 ;  /* 0x00000052ff52723e */ /* 0x000fe400000010ff */
[----:B------:R-:W-:Y:S02]  /*8630*/  F2FP.BF16.F32.PACK_AB R83, RZ, R83 ;  /* 0x00000053ff53723e */ /* 0x000fe400000010ff */
[----:B------:R-:W-:Y:S02]  /*8640*/  F2FP.BF16.F32.PACK_AB R84, RZ, R84 ;  /* 0x00000054ff54723e */ /* 0x000fe400000010ff */
[----:B------:R-:W-:Y:S02]  /*8650*/  F2FP.BF16.F32.PACK_AB R85, RZ, R85 ;  /* 0x00000055ff55723e */ /* 0x000fe400000010ff */
[----:B------:R-:W-:Y:S01]  /*8660*/  F2FP.BF16.F32.PACK_AB R86, RZ, R86 ;  /* 0x00000056ff56723e */ /* 0x000fe200000010ff */
[----:B0-----:R-:W-:Y:S02]  /*8670*/  @P3 IMAD.MOV.U32 R2, RZ, RZ, R12 ;  /* 0x000000ffff023224 */ /* 0x001fe400078e000c */
[----:B------:R-:W-:-:S05]  /*8680*/  @P3 IMAD.MOV.U32 R3, RZ, RZ, R13 ;  /* 0x000000ffff033224 */ /* 0x000fca00078e000d */
[----:B------:R0:W-:Y:S01]  /*8690*/  @P3 STG.E.U16 desc[UR12][R2.64+0x32], R39 ;  /* 0x0000322702003986 */ /* 0x0001e2000c10150c */
[----:B------:R-:W-:-:S03]  /*86a0*/  ISETP.GT.AND P3, PT, R0, 0x21, P0 ;  /* 0x000000210000780c */ /* 0x000fc60000764270 */
[----:B------:R-:W-:Y:S01]  /*86b0*/  @P4 STG.E.U16 desc[UR12][R10.64+0x40], R40 ;  /* 0x000040280a004986 */ /* 0x000fe2000c10150c */
[----:B------:R-:W-:-:S03]  /*86c0*/  ISETP.GT.AND P4, PT, R0, 0x28, P1 ;  /* 0x000000280000780c */ /* 0x000fc60000f84270 */
[----:B------:R-:W-:Y:S01]  /*86d0*/  @P5 STG.E.U16 desc[UR12][R10.64+0x42], R41 ;  /* 0x000042290a005986 */ /* 0x000fe2000c10150c */
[----:B------:R-:W-:Y:S01]  /*86e0*/  ISETP.GT.AND P5, PT, R0, 0x29, P1 ;  /* 0x000000290000780c */ /* 0x000fe20000fa4270 */
[----:B0-----:R-:W-:Y:S02]  /*86f0*/  @P2 IMAD.MOV.U32 R2, RZ, RZ, R12 ;  /* 0x000000ffff022224 */ /* 0x001fe400078e000c */
[----:B------:R-:W-:-:S05]  /*8700*/  @P2 IMAD.MOV.U32 R3, RZ, RZ, R13 ;  /* 0x000000ffff032224 */ /* 0x000fca00078e000d */
[----:B------:R0:W-:Y:S01]  /*8710*/  @P2 STG.E.U16 desc[UR12][R2.64+0x40], R42 ;  /* 0x0000402a02002986 */ /* 0x0001e2000c10150c */
[----:B------:R-:W-:Y:S01]  /*8720*/  ISETP.GT.AND P2, PT, R0, 0x28, P0 ;  /* 0x000000280000780c */ /* 0x000fe20000744270 */
        /* <DEDUP_REMOVED lines=111> */
[C---:B------:R-:W-:Y:S02]  /*8e20*/  ISETP.GT.AND P3, PT, R0.reuse, 0x78, P1 ;  /* 0x000000780000780c */ /* 0x040fe40000f64270 */
[C---:B------:R-:W-:Y:S01]  /*8e30*/  ISETP.GT.AND P1, PT, R0.reuse, 0x79, P1 ;  /* 0x000000790000780c */ /* 0x040fe20000f24270 */
[----:B------:R-:W-:Y:S01]  /*8e40*/  @P4 STG.E.U16 desc[UR12][R10.64+0xe0], R80 ;  /* 0x0000e0500a004986 */ /* 0x000fe2000c10150c */
[C---:B------:R-:W-:Y:S02]  /*8e50*/  ISETP.GT.AND P4, PT, R0.reuse, 0x71, P0 ;  /* 0x000000710000780c */ /* 0x040fe40000784270 */
[----:B------:R-:W-:Y:S01]  /*8e60*/  ISETP.GT.AND P0, PT, R0, 0x79, P0 ;  /* 0x000000790000780c */ /* 0x000fe20000704270 */
[----:B------:R-:W-:Y:S01]  /*8e70*/  @P2 STG.E.U16 desc[UR12][R10.64+0xe2], R81 ;  /* 0x0000e2510a002986 */ /* 0x000fe2000c10150c */
[----:B0-----:R-:W-:Y:S02]  /*8e80*/  @P5 IMAD.MOV.U32 R2, RZ, RZ, R12 ;  /* 0x000000ffff025224 */ /* 0x001fe400078e000c */
[----:B------:R-:W-:-:S05]  /*8e90*/  @P5 IMAD.MOV.U32 R3, RZ, RZ, R13 ;  /* 0x000000ffff035224 */ /* 0x000fca00078e000d */
[----:B------:R0:W-:Y:S02]  /*8ea0*/  @P5 STG.E.U16 desc[UR12][R2.64+0xe0], R82 ;  /* 0x0000e05202005986 */ /* 0x0001e4000c10150c */
[----:B0-----:R-:W-:Y:S02]  /*8eb0*/  @P4 IMAD.MOV.U32 R2, RZ, RZ, R12 ;  /* 0x000000ffff024224 */ /* 0x001fe400078e000c */
[----:B------:R-:W-:-:S05]  /*8ec0*/  @P4 IMAD.MOV.U32 R3, RZ, RZ, R13 ;  /* 0x000000ffff034224 */ /* 0x000fca00078e000d */
[----:B------:R0:W-:Y:S04]  /*8ed0*/  @P4 STG.E.U16 desc[UR12][R2.64+0xe2], R83 ;  /* 0x0000e25302004986 */ /* 0x0001e8000c10150c */
[----:B------:R1:W-:Y:S04]  /*8ee0*/  @P3 STG.E.U16 desc[UR12][R10.64+0xf0], R84 ;  /* 0x0000f0540a003986 */ /* 0x0003e8000c10150c */
[----:B------:R1:W-:Y:S01]  /*8ef0*/  @P1 STG.E.U16 desc[UR12][R10.64+0xf2], R85 ;  /* 0x0000f2550a001986 */ /* 0x0003e2000c10150c */
[----:B0-----:R-:W-:Y:S02]  /*8f00*/  @P6 IMAD.MOV.U32 R2, RZ, RZ, R12 ;  /* 0x000000ffff026224 */ /* 0x001fe400078e000c */
[----:B------:R-:W-:-:S05]  /*8f10*/  @P6 IMAD.MOV.U32 R3, RZ, RZ, R13 ;  /* 0x000000ffff036224 */ /* 0x000fca00078e000d */
[----:B------:R1:W-:Y:S01]  /*8f20*/  @P6 STG.E.U16 desc[UR12][R2.64+0xf0], R86 ;  /* 0x0000f05602006986 */ /* 0x0003e2000c10150c */
[----:B------:R-:W-:Y:S05]  /*8f30*/  @!P0 EXIT ;  /* 0x000000000000894d */ /* 0x000fea0003800000 */
[----:B------:R-:W-:-:S05]  /*8f40*/  F2FP.BF16.F32.PACK_AB R8, RZ, R8 ;  /* 0x00000008ff08723e */ /* 0x000fca00000010ff */
[----:B------:R-:W-:Y:S01]  /*8f50*/  STG.E.U16 desc[UR12][R12.64+0xf2], R8 ;  /* 0x0000f2080c007986 */ /* 0x000fe2000c10150c */
[----:B------:R-:W-:Y:S05]  /*8f60*/  EXIT ;  /* 0x000000000000794d */ /* 0x000fea0003800000 */
.L_x_10:
[----:B------:R-:W-:-:S13]  /*8f70*/  ISETP.NE.AND P0, PT, R4, RZ, PT ;  /* 0x000000ff0400720c */ /* 0x000fda0003f05270 */
[----:B------:R-:W-:Y:S05]  /*8f80*/  @P0 EXIT ;  /* 0x000000000000094d */ /* 0x000fea0003800000 */
[----:B------:R-:W-:Y:S01]  /*8f90*/  ELECT P0, URZ, PT ;  /* 0x00000000003f782f */ /* 0x000fe20003800000 */
[----:B------:R-:W-:-:S12]  /*8fa0*/  BSSY B0, `(.L_x_273) ;  /* 0x0000070000007945 */ /* 0x000fd80003800000 */
[----:B------:R-:W-:Y:S05]  /*8fb0*/  @!P0 BRA `(.L_x_274) ;  /* 0x0000000400b88947 */ /* 0x000fea0003800000 */
[----:B------:R-:W-:Y:S02]  /*8fc0*/  ISETP.GE.AND P0, PT, R2, 0x1, PT ;  /* 0x000000010200780c */ /* 0x000fe40003f06270 */
[----:B------:R-:W-:-:S04]  /*8fd0*/  SHF.R.S32.HI R5, RZ, 0x1f, R6 ;  /* 0x0000001fff057819 */ /* 0x000fc80000011406 */
[----:B------:R-:W-:-:S07]  /*8fe0*/  LEA.HI R4, R5, R6, RZ, 0x7 ;  /* 0x0000000605047211 */ /* 0x000fce00078f38ff */
[----:B------:R-:W-:Y:S05]  /*8ff0*/  @!P0 BRA `(.L_x_274) ;  /* 0x0000000400a88947 */ /* 0x000fea0003800000 */
[----:B------:R-:W2:Y:S01]  /*9000*/  S2R R5, SR_CTAID.X ;  /* 0x0000000000057919 */ /* 0x000ea20000002500 */
[----:B------:R-:W-:Y:S01]  /*9010*/  LOP3.LUT R7, R4, 0xffffff80, RZ, 0xc0, !PT ;  /* 0xffffff8004077812 */ /* 0x000fe200078ec0ff */
[----:B------:R-:W-:Y:S01]  /*9020*/  ULDC UR4, c[0x0][0x384] ;  /* 0x0000e10000047ab9 */ /* 0x000fe20000000800 */
[----:B------:R-:W-:Y:S01]  /*9030*/  LOP3.LUT P0, RZ, R6, 0x1f, RZ, 0xc0, !PT ;  /* 0x0000001f06ff7812 */ /* 0x000fe2000780c0ff */
[----:B------:R-:W3:Y:S01]  /*9040*/  S2R R12, SR_CTAID.Y ;  /* 0x00000000000c7919 */ /* 0x000ee20000002600 */
[----:B------:R-:W-:Y:S01]  /*9050*/  IMAD R4, R10, R11, RZ ;  /* 0x0000000b0a047224 */ /* 0x000fe200078e02ff */
[----:B------:R-:W-:Y:S01]  /*9060*/  ULDC UR5, c[0x0][0x388] ;  /* 0x0000e20000057ab9 */ /* 0x000fe20000000800 */
[----:B------:R-:W-:Y:S01]  /*9070*/  IMAD.IADD R7, R6, 0x1, -R7 ;  /* 0x0000000106077824 */ /* 0x000fe200078e0a07 */
[----:B------:R-:W-:Y:S01]  /*9080*/  LOP3.LUT R20, R0, 0x2, RZ, 0xfc, !PT ;  /* 0x0000000200147812 */ /* 0x000fe200078efcff */
[----:B------:R-:W-:Y:S01]  /*9090*/  IMAD.MOV.U32 R6, RZ, RZ, RZ ;  /* 0x000000ffff067224 */ /* 0x000fe200078e00ff */
[----:B01---5:R-:W-:Y:S01]  /*90a0*/  CS2R R8, SRZ ;  /* 0x0000000000087805 */ /* 0x023fe2000001ff00 */
[----:B------:R-:W-:Y:S01]  /*90b0*/  IMAD.MOV.U32 R10, RZ, RZ, RZ ;  /* 0x000000ffff0a7224 */ /* 0x000fe200078e00ff */
[----:B------:R-:W-:Y:S01]  /*90c0*/  ISETP.NE.AND P1, PT, R7, RZ, PT ;  /* 0x000000ff0700720c */ /* 0x000fe20003f25270 */
[----:B------:R-:W-:Y:S01]  /*90d0*/  IMAD R4, R3, R4, 0x1 ;  /* 0x0000000103047424 */ /* 0x000fe200078e0204 */
[----:B------:R-:W-:Y:S01]  /*90e0*/  ISETP.NE.OR P0, PT, R7, RZ, !P0 ;  /* 0x000000ff0700720c */ /* 0x000fe20004705670 */
[----:B------:R-:W-:-:S02]  /*90f0*/  IMAD.MOV.U32 R7, RZ, RZ, 0x1 ;  /* 0x00000001ff077424 */ /* 0x000fc400078e00ff */
[----:B--2---:R-:W-:-:S04]  /*9100*/  IMAD.SHL.U32 R18, R5, 0x80, RZ ;  /* 0x0000008005127824 */ /* 0x004fc800078e00ff */
[----:B------:R-:W-:-:S04]  /*9110*/  IMAD.HI.U32 R5, R18, UR4, RZ ;  /* 0x0000000412057c27 */ /* 0x000fc8000f8e00ff */
[----:B---3--:R-:W-:Y:S01]  /*9120*/  IMAD.SHL.U32 R19, R12, 0x80, RZ ;  /* 0x000000800c137824 */ /* 0x008fe200078e00ff */
[----:B------:R-:W-:-:S07]  /*9130*/  SHF.R.U32.HI R5, RZ, UR5, R5 ;  /* 0x00000005ff057c19 */ /* 0x000fce0008011605 */
.L_x_278:
[----:B------:R-:W0:Y:S01]  /*9140*/  S2R R12, SR_CgaCtaId ;  /* 0x00000000000c7919 */ /* 0x000e220000008800 */
[----:B------:R-:W-:-:S04]  /*9150*/  MOV R11, 0x400 ;  /* 0x00000400000b7802 */ /* 0x000fc80000000f00 */
[----:B0-----:R-:W-:Y:S02]  /*9160*/  LEA R21, R12, R11, 0x18 ;  /* 0x0000000b0c157211 */ /* 0x001fe400078ec0ff */
[----:B------:R-:W-:-:S03]  /*9170*/  SHF.L.U32 R11, R7, 0x1f, RZ ;  /* 0x0000001f070b7819 */ /* 0x000fc600000006ff */
[----:B------:R-:W-:-:S07]  /*9180*/  IMAD R12, R6, 0x8, R21 ;  /* 0x00000008060c7824 */ /* 0x000fce00078e0215 */
.L_x_275:
[----:B0-----:R0:W1:Y:S02]  /*9190*/  SYNCS.PHASECHK.TRANS64.TRYWAIT P2, [R12+URZ+0x38070], R11 ;  /* 0x0380700b0c0075a7 */ /* 0x001064000804017f */
[----:B-1----:R-:W-:Y:S05]  /*91a0*/  @!P2 NANOSLEEP.SYNCS 0x989680 ;  /* 0x009896800000a95d */ /* 0x002fea0003900000 */
[----:B------:R-:W1:Y:S02]  /*91b0*/  @!P2 SYNCS.PHASECHK.TRANS64 P2, [R12+URZ+0x38070], R11 ;  /* 0x0380700b0c00a5a7 */ /* 0x000e64000804007f */
[----:B-1----:R-:W-:Y:S05]  /*91c0*/  @!P2 BRA `(.L_x_275) ;  /* 0xfffffffc00f0a947 */ /* 0x002fea000383ffff */
[----:B0-----:R-:W0:Y:S02]  /*91d0*/  @!P1 LDC R11, c[0x0][0x500] ;  /* 0x00014000ff0b9b82 */ /* 0x001e240000000800 */
[----:B0-----:R0:W-:Y:S02]  /*91e0*/  @!P1 SYNCS.ARRIVE.TRANS64 RZ, [R12+URZ+0x38000], R11 ;  /* 0x0380000b0cff99a7 */ /* 0x0011e4000800003f */
[----:B0-----:R-:W-:-:S04]  /*91f0*/  PRMT R11, R20, 0x9910, RZ ;  /* 0x00009910140b7816 */ /* 0x001fc800000000ff */
[----:B------:R-:W-:-:S13]  /*9200*/  ISETP.NE.AND P2, PT, R11, 0x2, PT ;  /* 0x000000020b00780c */ /* 0x000fda0003f45270 */
[----:B------:R-:W-:Y:S05]  /*9210*/  @P2 BRA `(.L_x_276) ;  /* 0x0000000000042947 */ /* 0x000fea0003800000 */
[----:B------:R-:W-:Y:S01]  /*9220*/  BPT.TRAP 0x1 ;  /* 0x000000040000795c */ /* 0x000fe20000300000 */
.L_x_276:
[----:B------:R-:W-:Y:S05]  /*9230*/  @P0 BRA `(.L_x_277) ;  /* 0x0000000000040947 */ /* 0x000fea0003800000 */
[----:B------:R-:W-:Y:S01]  /*9240*/  BPT.TRAP 0x1 ;  /* 0x000000040000795c */ /* 0x000fe20000300000 */
.L_x_277:
[----:B------:R-:W0:Y:S01]  /*9250*/  LDC R13, c[0x0][0x380] ;  /* 0x0000e000ff0d7b82 */ /* 0x000e220000000800 */
[----:B------:R-:W-:Y:S01]  /*9260*/  R2UR UR4, R5 ;  /* 0x00000000050472ca */ /* 0x000fe200000e0000 */
[----:B------:R-:W-:Y:S01]  /*9270*/  ULDC UR20, c[0x0][0x38c] ;  /* 0x0000e30000147ab9 */ /* 0x000fe20000000800 */
[----:B------:R-:W-:Y:S01]  /*9280*/  R2UR UR5, R18 ;  /* 0x00000000120572ca */ /* 0x000fe200000e0000 */
[----:B------:R-:W-:Y:S01]  /*9290*/  UISETP.NE.AND UP0, UPT, UR20, 0x1, UPT ;  /* 0x000000011400788c */ /* 0x000fe2000bf05270 */
[----:B------:R-:W-:Y:S01]  /*92a0*/  R2UR UR17, R12 ;  /* 0x000000000c1172ca */ /* 0x000fe200000e0000 */
[C---:B------:R-:W-:Y:S01]  /*92b0*/  VIADD R12, R10.reuse, 0x1 ;  /* 0x000000010a0c7836 */ /* 0x040fe20000000000 */
[----:B------:R-:W-:Y:S01]  /*92c0*/  R2UR UR18, R10 ;  /* 0x000000000a1272ca */ /* 0x000fe200000e0000 */
[----:B------:R-:W1:Y:S01]  /*92d0*/  LDC.64 R14, c[0x0][0x3b8] ;  /* 0x0000ee00ff0e7b82 */ /* 0x000e620000000a00 */
[----:B------:R-:W-:Y:S01]  /*92e0*/  R2UR UR10, R21 ;  /* 0x00000000150a72ca */ /* 0x000fe200000e0000 */
[----:B------:R-:W-:Y:S01]  /*92f0*/  VIADD R4, R4, 0xffffffff ;  /* 0xffffffff04047836 */ /* 0x000fe20000000000 */
[----:B------:R-:W-:Y:S01]  /*9300*/  R2UR UR16, R6 ;  /* 0x00000000061072ca */ /* 0x000fe200000e0000 */
[----:B------:R-:W-:Y:S01]  /*9310*/  ULDC.64 UR24, c[0x0][0x198] ;  /* 0x0000660000187ab9 */ /* 0x000fe20000000a00 */
[----:B------:R-:W-:Y:S01]  /*9320*/  R2UR UR12, R9 ;  /* 0x00000000090c72ca */ /* 0x000fe200000e0000 */
[----:B------:R-:W-:Y:S01]  /*9330*/  ULDC.64 UR14, c[0x0][0x3b0] ;  /* 0x0000ec00000e7ab9 */ /* 0x000fe20000000a00 */
[----:B------:R-:W-:Y:S01]  /*9340*/  @UP0 ULDC.64 UR8, c[0x0][0x390] ;  /* 0x0000e40000080ab9 */ /* 0x000fe20000000a00 */
[----:B------:R-:W1:Y:S01]  /*9350*/  LDC.64 R16, c[0x0][0x3d8] ;  /* 0x0000f600ff107b82 */ /* 0x000e620000000a00 */
[----:B------:R-:W-:Y:S01]  /*9360*/  R2UR UR11, R19 ;  /* 0x00000000130b72ca */ /* 0x000fe200000e0000 */
[----:B------:R-:W-:Y:S01]  /*9370*/  ULDC.64 UR22, c[0x0][0x3d0] ;  /* 0x0000f40000167ab9 */ /* 0x000fe20000000a00 */
[----:B------:R-:W-:Y:S01]  /*9380*/  R2UR UR13, R8 ;  /* 0x00000000080d72ca */ /* 0x000fe200000e0000 */
[----:B------:R-:W-:Y:S01]  /*9390*/  VIADD R6, R6, 0x1 ;  /* 0x0000000106067836 */ /* 0x000fe20000000000 */
[----:B------:R-:W-:Y:S01]  /*93a0*/  ISETP.GT.AND P5, PT, R4, 0x1, PT ;  /* 0x000000010400780c */ /* 0x000fe20003fa4270 */
[----:B------:R-:W-:Y:S01]  /*93b0*/  USHF.L.U32 UR18, UR18, 0x5, URZ ;  /* 0x0000000512127899 */ /* 0x000fe2000800063f */
[----:B0-----:R-:W-:Y:S01]  /*93c0*/  ISETP.NE.AND P2, PT, R13, 0x1, PT ;  /* 0x000000010d00780c */ /* 0x001fe20003f45270 */
[----:B------:R-:W-:Y:S01]  /*93d0*/  ULEA UR16, UR16, UR10, 0xd ;  /* 0x0000000a10107291 */ /* 0x000fe2000f8e683f */
[C---:B------:R-:W-:Y:S01]  /*93e0*/  ISETP.NE.AND P4, PT, R6.reuse, 0xe, PT ;  /* 0x0000000e0600780c */ /* 0x040fe20003f85270 */
[----:B------:R-:W-:Y:S01]  /*93f0*/  UIADD3 UR17, UR17, 0x38000, URZ ;  /* 0x0003800011117890 */ /* 0x000fe2000fffe03f */
[----:B------:R-:W-:Y:S01]  /*9400*/  UMOV UR26, 0x0 ;  /* 0x00000000001a7882 */ /* 0x000fe20000000000 */
[----:B------:R-:W-:Y:S01]  /*9410*/  UMOV UR27, 0x10000000 ;  /* 0x10000000001b7882 */ /* 0x000fe20000000000 */
[----:B------:R-:W-:Y:S01]  /*9420*/  UMOV UR10, UR18 ;  /* 0x00000012000a7c82 */ /* 0x000fe20008000000 */
[----:B------:R-:W-:-:S06]  /*9430*/  SEL R6, R6, RZ, P4 ;  /* 0x000000ff06067207 */ /* 0x000fcc0002000000 */
[----:B------:R-:W-:Y:S01]  /*9440*/  @P2 IMAD.U32 R11, RZ, RZ, UR4 ;  /* 0x00000004ff0b2e24 */ /* 0x000fe2000f8e00ff */
[----:B------:R-:W-:Y:S01]  /*9450*/  UIADD3 UR4, UP1, UR24, 0xf0, URZ ;  /* 0x000000f018047890 */ /* 0x000fe2000ff3e03f */
[----:B-1----:R-:W-:Y:S01]  /*9460*/  IMAD R10, R8, R15, R17 ;  /* 0x0000000f080a7224 */ /* 0x002fe200078e0211 */
[----:B------:R-:W-:Y:S02]  /*9470*/  UIADD3 UR24, UP2, UR24, 0x1f0, URZ ;  /* 0x000001f018187890 */ /* 0x000fe4000ff5e03f */
[----:B------:R-:W-:Y:S01]  /*9480*/  @P2 R2UR UR5, R11 ;  /* 0x000000000b0522ca */ /* 0x000fe200000e0000 */
[----:B------:R-:W-:Y:S01]  /*9490*/  IMAD R11, R9, R14, R16 ;  /* 0x0000000e090b7224 */ /* 0x000fe200078e0210 */
[----:B------:R-:W-:Y:S01]  /*94a0*/  ISETP.NE.AND P2, PT, R12, R3, PT ;  /* 0x000000030c00720c */ /* 0x000fe20003f45270 */
[----:B------:R-:W0:Y:S03]  /*94b0*/  LDC R14, c[0x0][0x3c8] ;  /* 0x0000f200ff0e7b82 */ /* 0x000e260000000800 */
[----:B------:R-:W-:Y:S01]  /*94c0*/  PRMT R10, R11, 0x40, R10 ;  /* 0x000000400b0a7816 */ /* 0x000fe2000000000a */
[----:B------:R-:W-:-:S06]  /*94d0*/  VIADD R11, R9, 0x1 ;  /* 0x00000001090b7836 */ /* 0x000fcc0000000000 */
[----:B------:R-:W-:Y:S02]  /*94e0*/  UIADD3 UR6, -UR5, URZ, URZ ;  /* 0x0000003f05067290 */ /* 0x000fe4000fffe13f */
[----:B------:R-:W-:Y:S01]  /*94f0*/  UMOV UR21, UR5 ;  /* 0x0000000500157c82 */ /* 0x000fe20008000000 */
[----:B------:R-:W-:-:S03]  /*9500*/  @P2 IMAD.MOV R11, RZ, RZ, R9 ;  /* 0x000000ffff0b2224 */ /* 0x000fc600078e0209 */
[----:B------:R-:W-:Y:S01]  /*9510*/  IMAD R13, R13, UR6, R18 ;  /* 0x000000060d0d7c24 */ /* 0x000fe2000f8e0212 */
[----:B------:R-:W-:Y:S02]  /*9520*/  UIMAD.WIDE.U32 UR6, UR5, UR8, URZ ;  /* 0x00000008050672a5 */ /* 0x000fe4000f8e003f */
[----:B------:R-:W-:Y:S02]  /*9530*/  UIADD3 UR8, UR16, 0x1c000, URZ ;  /* 0x0001c00010087890 */ /* 0x000fe4000fffe03f */
[----:B------:R-:W-:Y:S01]  /*9540*/  @UP0 USHF.R.U32.HI UR21, URZ, UR9, UR7 ;  /* 0x000000093f150299 */ /* 0x000fe20008011607 */
[----:B------:R-:W-:Y:S01]  /*9550*/  R2UR UR19, R13 ;  /* 0x000000000d1372ca */ /* 0x000fe200000e0000 */
[----:B------:R-:W-:Y:S01]  /*9560*/  VIADD R13, R8, 0x1 ;  /* 0x00000001080d7836 */ /* 0x000fe20000000000 */
[----:B------:R-:W-:Y:S01]  /*9570*/  R2UR UR7, R10 ;  /* 0x000000000a0772ca */ /* 0x000fe200000e0000 */
[----:B------:R-:W-:Y:S01]  /*9580*/  UIADD3 UR6, -UR21, URZ, URZ ;  /* 0x0000003f15067290 */ /* 0x000fe2000fffe13f */
[C---:B0-----:R-:W-:Y:S01]  /*9590*/  ISETP.NE.AND P3, PT, R11.reuse, R14, PT ;  /* 0x0000000e0b00720c */ /* 0x041fe20003f65270 */
[----:B------:R-:W-:Y:S01]  /*95a0*/  UMOV UR9, UR17 ;  /* 0x0000001100097c82 */ /* 0x000fe20008000000 */
[----:B------:R-:W-:Y:S01]  /*95b0*/  SEL R10, RZ, 0x1, P4 ;  /* 0x00000001ff0a7807 */ /* 0x000fe20002000000 */
[----:B------:R-:W-:Y:S01]  /*95c0*/  UIMAD UR20, UR20, UR6, UR5 ;  /* 0x00000006141472a4 */ /* 0x000fe2000f8e0205 */
[----:B------:R-:W-:Y:S01]  /*95d0*/  SEL R9, R11, RZ, P3 ;  /* 0x000000ff0b097207 */ /* 0x000fe20001800000 */
[----:B------:R-:W-:Y:S01]  /*95e0*/  UIADD3.X UR5, URZ, UR25, URZ, UP1, !UPT ;  /* 0x000000193f057290 */ /* 0x000fe20008ffe43f */
[----:B------:R-:W-:Y:S01]  /*95f0*/  LOP3.LUT R7, R7, R10, RZ, 0x3c, !PT ;  /* 0x0000000a07077212 */ /* 0x000fe200078e3cff */
[----:B------:R-:W-:Y:S01]  /*9600*/  UIMAD UR20, UR20, UR15, UR23 ;  /* 0x0000000f141472a4 */ /* 0x000fe2000f8e0217 */
[----:B------:R-:W-:Y:S01]  /*9610*/  SEL R10, R12, RZ, P2 ;  /* 0x000000ff0c0a7207 */ /* 0x000fe20001000000 */
[----:B------:R-:W-:-:S02]  /*9620*/  UIMAD UR19, UR19, UR14, UR22 ;  /* 0x0000000e131372a4 */ /* 0x000fc4000f8e0216 */
[----:B------:R-:W-:Y:S02]  /*9630*/  UPRMT UR6, UR7, 0x5410, URZ ;  /* 0x0000541007067896 */ /* 0x000fe4000800003f */
[----:B------:R-:W-:Y:S01]  /*9640*/  UIADD3.X UR25, URZ, UR25, URZ, UP2, !UPT ;  /* 0x000000193f197290 */ /* 0x000fe200097fe43f */
[----:B------:R-:W-:-:S04]  /*9650*/  @P3 IMAD.MOV R13, RZ, RZ, R8 ;  /* 0x000000ffff0d3224 */ /* 0x000fc800078e0208 */
[----:B------:R-:W-:Y:S02]  /*9660*/  IMAD.MOV.U32 R8, RZ, RZ, R13 ;  /* 0x000000ffff087224 */ /* 0x000fe400078e000d */
[----:B------:R2:W-:Y:S02]  /*9670*/  UTMALDG.4D.IM2COL [UR16], [UR4], UR6 ;  /* 0x00000010040073b4 */ /* 0x0005e40008058006 */
[----:B------:R2:W-:Y:S02]  /*9680*/  UTMALDG.4D [UR8], [UR24], desc[UR26] ;  /* 0x00001a08180075b4 */ /* 0x0005e40008019000 */
[----:B--2---:R-:W-:Y:S05]  /*9690*/  @P5 BRA `(.L_x_278) ;  /* 0xfffffff800a85947 */ /* 0x004fea000383ffff */
.L_x_274:
[----:B------:R-:W-:Y:S05]  /*96a0*/  BSYNC B0 ;  /* 0x0000000000007941 */ /* 0x000fea0003800000 */
.L_x_273:
[----:B------:R-:W-:Y:S01]  /*96b0*/  ISETP.GE.U32.AND P0, PT, R2, 0xe, PT ;  /* 0x0000000e0200780c */ /* 0x000fe20003f06070 */
[----:B------:R-:W-:-:S12]  /*96c0*/  IMAD.MOV.U32 R3, RZ, RZ, 0x1 ;  /* 0x00000001ff037424 */ /* 0x000fd800078e00ff */
[----:B------:R-:W-:Y:S05]  /*96d0*/  @!P0 BRA `(.L_x_279) ;  /* 0x00000000001c8947 */ /* 0x000fea0003800000 */
[----:B------:R-:W-:-:S05]  /*96e0*/  SHF.R.U32.HI R4, RZ, 0x1, R2 ;  /* 0x00000001ff047819 */ /* 0x000fca0000011602 */
[----:B------:R-:W-:-:S05]  /*96f0*/  IMAD.WIDE.U32 R4, R4, -0x6db6db6d, RZ ;  /* 0x9249249304047825 */ /* 0x000fca00078e00ff */
[----:B------:R-:W-:-:S04]  /*9700*/  SHF.R.U32.HI R3, RZ, 0x2, R5 ;  /* 0x00000002ff037819 */ /* 0x000fc80000011605 */
[----:B------:R-:W-:-:S04]  /*9710*/  LOP3.LUT R3, R3, 0x1, RZ, 0xc0, !PT ;  /* 0x0000000103037812 */ /* 0x000fc800078ec0ff */
[----:B------:R-:W-:-:S04]  /*9720*/  ISETP.NE.U32.AND P0, PT, R3, 0x1, PT ;  /* 0x000000010300780c */ /* 0x000fc80003f05070 */
[----:B------:R-:W-:-:S04]  /*9730*/  ISETP.NE.U32.AND.EX P0, PT, RZ, RZ, PT, P0 ;  /* 0x000000ffff00720c */ /* 0x000fc80003f05100 */
[----:B------:R-:W-:-:S09]  /*9740*/  SEL R3, RZ, 0x1, !P0 ;  /* 0x00000001ff037807 */ /* 0x000fd20004000000 */
.L_x_279:
[----:B------:R-:W-:Y:S05]  /*9750*/  WARPSYNC.ALL ;  /* 0x0000000000007948 */ /* 0x000fea0003800000 */
[----:B------:R-:W-:-:S13]  /*9760*/  ELECT P0, URZ, PT ;  /* 0x00000000003f782f */ /* 0x000fda0003800000 */
[----:B------:R-:W-:Y:S05]  /*9770*/  @!P0 EXIT ;  /* 0x000000000000894d */ /* 0x000fea0003800000 */
[----:B------:R-:W-:-:S04]  /*9780*/  LOP3.LUT R0, R0, 0x2, RZ, 0xfc, !PT ;  /* 0x0000000200007812 */ /* 0x000fc800078efcff */
[----:B------:R-:W-:-:S13]  /*9790*/  ISETP.NE.AND P0, PT, R0, 0x3, PT ;  /* 0x000000030000780c */ /* 0x000fda0003f05270 */
[----:B------:R-:W-:Y:S05]  /*97a0*/  @!P0 BRA `(.L_x_280) ;  /* 0x0000000000048947 */ /* 0x000fea0003800000 */
[----:B------:R-:W-:Y:S01]  /*97b0*/  BPT.TRAP 0x1 ;  /* 0x000000040000795c */ /* 0x000fe20000300000 */
.L_x_280:
[----:B------:R-:W2:Y:S01]  /*97c0*/  S2R R7, SR_CgaCtaId ;  /* 0x0000000000077919 */ /* 0x000ea20000008800 */
[----:B------:R-:W-:Y:S02]  /*97d0*/  SHF.R.U32.HI R4, RZ, 0x1, R2 ;  /* 0x00000001ff047819 */ /* 0x000fe40000011602 */
[----:B------:R-:W-:-:S03]  /*97e0*/  MOV R0, 0x400 ;  /* 0x0000040000007802 */ /* 0x000fc60000000f00 */
[----:B------:R-:W-:-:S05]  /*97f0*/  IMAD.WIDE.U32 R4, R4, -0x6db6db6d, RZ ;  /* 0x9249249304047825 */ /* 0x000fca00078e00ff */
[----:B------:R-:W-:-:S05]  /*9800*/  SHF.R.U32.HI R5, RZ, 0x2, R5 ;  /* 0x00000002ff057819 */ /* 0x000fca0000011605 */
[----:B------:R-:W-:Y:S01]  /*9810*/  IMAD R2, R5, -0xe, R2 ;  /* 0xfffffff205027824 */ /* 0x000fe200078e0202 */
[----:B--2---:R-:W-:Y:S02]  /*9820*/  LEA R0, R7, R0, 0x18 ;  /* 0x0000000007007211 */ /* 0x004fe400078ec0ff */
[----:B------:R-:W-:-:S03]  /*9830*/  SHF.L.U32 R7, R3, 0x1f, RZ ;  /* 0x0000001f03077819 */ /* 0x000fc600000006ff */
[----:B------:R-:W-:-:S04]  /*9840*/  VIADD R5, R0, 0x38070 ;  /* 0x0003807000057836 */ /* 0x000fc80000000000 */
[----:B------:R-:W-:-:S07]  /*9850*/  IMAD R0, R2, 0x8, R5 ;  /* 0x0000000802007824 */ /* 0x000fce00078e0205 */
.L_x_281:
[----:B--2---:R2:W3:Y:S02]  /*9860*/  SYNCS.PHASECHK.TRANS64.TRYWAIT P0, [R0+URZ], R7 ;  /* 0x00000007000075a7 */ /* 0x0044e4000800017f */
[----:B---3--:R-:W-:Y:S05]  /*9870*/  @!P0 NANOSLEEP.SYNCS 0x989680 ;  /* 0x009896800000895d */ /* 0x008fea0003900000 */
[----:B------:R-:W3:Y:S02]  /*9880*/  @!P0 SYNCS.PHASECHK.TRANS64 P0, [R0+URZ], R7 ;  /* 0x00000007000085a7 */ /* 0x000ee4000800007f */
[----:B---3--:R-:W-:Y:S05]  /*9890*/  @!P0 BRA `(.L_x_281) ;  /* 0xfffffffc00f08947 */ /* 0x008fea000383ffff */
[----:B------:R-:W-:-:S05]  /*98a0*/  VIADD R2, R2, 0x1 ;  /* 0x0000000102027836 */ /* 0x000fca0000000000 */
[----:B------:R-:W-:-:S04]  /*98b0*/  ISETP.NE.AND P0, PT, R2, 0xe, PT ;  /* 0x0000000e0200780c */ /* 0x000fc80003f05270 */
[----:B--2---:R-:W-:Y:S02]  /*98c0*/  SEL R0, RZ, 0x1, P0 ;  /* 0x00000001ff007807 */ /* 0x004fe40000000000 */
[----:B------:R-:W-:Y:S02]  /*98d0*/  SEL R2, R2, RZ, P0 ;  /* 0x000000ff02027207 */ /* 0x000fe40000000000 */
[----:B------:R-:W-:-:S03]  /*98e0*/  LOP3.LUT R7, R3, R0, RZ, 0x3c, !PT ;  /* 0x0000000003077212 */ /* 0x000fc600078e3cff */
[----:B------:R-:W-:Y:S01]  /*98f0*/  IMAD R0, R2, 0x8, R5 ;  /* 0x0000000802007824 */ /* 0x000fe200078e0205 */
[----:B------:R-:W-:-:S07]  /*9900*/  SHF.L.U32 R3, R7, 0x1f, RZ ;  /* 0x0000001f07037819 */ /* 0x000fce00000006ff */
.L_x_282:
        /* <DEDUP_REMOVED lines=11> */
.L_x_283:
        /* <DEDUP_REMOVED lines=11> */
.L_x_284:
        /* <DEDUP_REMOVED lines=11> */
.L_x_285:
        /* <DEDUP_REMOVED lines=11> */
.L_x_286:
        /* <DEDUP_REMOVED lines=11> */
.L_x_287:
        /* <DEDUP_REMOVED lines=11> */
.L_x_288:
        /* <DEDUP_REMOVED lines=11> */
.L_x_289:
        /* <DEDUP_REMOVED lines=11> */
.L_x_290:
        /* <DEDUP_REMOVED lines=11> */
.L_x_291:
        /* <DEDUP_REMOVED lines=11> */
.L_x_292:
        /* <DEDUP_REMOVED lines=11> */
.L_x_293:
        /* <DEDUP_REMOVED lines=11> */
.L_x_294:
[----:B--2---:R2:W3:Y:S02]  /*a150*/  SYNCS.PHASECHK.TRANS64.TRYWAIT P0, [R2+URZ], R3 ;  /* 0x00000003020075a7 */ /* 0x0044e4000800017f */
[----:B---3--:R-:W-:Y:S05]  /*a160*/  @!P0 NANOSLEEP.SYNCS 0x989680 ;  /* 0x009896800000895d */ /* 0x008fea0003900000 */
[----:B------:R-:W3:Y:S02]  /*a170*/  @!P0 SYNCS.PHASECHK.TRANS64 P0, [R2+URZ], R3 ;  /* 0x00000003020085a7 */ /* 0x000ee4000800007f */
[----:B---3--:R-:W-:Y:S05]  /*a180*/  @P0 EXIT ;  /* 0x000000000000094d */ /* 0x008fea0003800000 */
[----:B------:R-:W-:Y:S05]  /*a190*/  BRA `(.L_x_294) ;  /* 0xfffffffc00ec7947 */ /* 0x000fea000383ffff */
.L_x_295:
[----:B------:R-:W-:-:S00]  /*a1a0*/  BRA `(.L_x_295) ;  /* 0xfffffffc00fc7947 */ /* 0x000fc0000383ffff */
[----:B------:R-:W-:-:S00]  /*a1b0*/  NOP ;  /* 0x0000000000007918 */ /* 0x000fc00000000000 */
        /* <DEDUP_REMOVED lines=12> */
.L_x_296:


//--------------------- .nv.shared._ZN7cutlass13device_kernelINS_4conv6kernel13ConvUniversalINS1_16ConvProblemShapeILNS1_8OperatorE0ELi2EEENS1_10collective14CollectiveConvINS1_46MainloopSm90TmaGmmaWarpSpecializedImplicitGemmILS5_0ELi14ELi2EN4cute5tupleIJNSA_1CILi1EEESD_SD_EEENS1_36KernelImplicitTmaWarpSpecializedSm90ELi1EEENSB_IJNSC_ILi128EEESH_NSB_IJNSC_ILi32EEEEEEEEENS_10bfloat16_tESL_NSA_8TiledMMAINSA_8MMA_AtomIJNSA_4SM904GMMA28MMA_64x128x16_F32BF16BF16_SSILNSP_5MajorE0ELSR_0ELNSP_7ScaleInE1ELSS_1EEEEEENSA_6LayoutISE_NSB_IJNSC_ILi0EEESW_SW_EEEEENSB_IJNSA_10UnderscoreESZ_SZ_EEEEENS7_6detail26Sm90ImplicitGemmTileTraitsINSA_20SM90_TMA_LOAD_IM2COLENSA_14ComposedLayoutINSA_7SwizzleILi2ELi4ELi3EEENSA_18smem_ptr_flag_bitsILi16EEENSV_INSB_IJNSB_IJNSC_ILi8EEENSC_ILi16EEEEEENSB_IJSI_SD_EEENSB_IJSD_NSC_ILi14EEEEEEEEENSB_IJNSB_IJSI_NSC_ILi256EEEEEENSB_IJSD_SW_EEENSB_IJSW_NSC_ILi4096EEEEEEEEEEEEEvEENS13_INSA_13SM90_TMA_LOADES1O_vEEEENS_8epilogue10collective6detail29Sm90TmaWarpSpecializedAdapterINS1U_15DefaultEpilogueISL_NSB_IJNSB_IJlllEEESD_SW_EEES1Z_NS1T_6thread17LinearCombinationISL_Li1EffLNS20_9ScaleType4KindE0ELNS_15FloatRoundStyleE2ESL_EENS_4gemm15EpilogueDefaultEEEEEvvEEEEvNT_6ParamsE --------------------------
	.section	.nv.shared._ZN7cutlass13device_kernelINS_4conv6kernel13ConvUniversalINS1_16ConvProblemShapeILNS1_8OperatorE0ELi2EEENS1_10collective14CollectiveConvINS1_46MainloopSm90TmaGmmaWarpSpecializedImplicitGemmILS5_0ELi14ELi2EN4cute5tupleIJNSA_1CILi1EEESD_SD_EEENS1_36KernelImplicitTmaWarpSpecializedSm90ELi1EEENSB_IJNSC_ILi128EEESH_NSB_IJNSC_ILi32EEEEEEEEENS_10bfloat16_tESL_NSA_8TiledMMAINSA_8MMA_AtomIJNSA_4SM904GMMA28MMA_64x128x16_F32BF16BF16_SSILNSP_5MajorE0ELSR_0ELNSP_7ScaleInE1ELSS_1EEEEEENSA_6LayoutISE_NSB_IJNSC_ILi0EEESW_SW_EEEEENSB_IJNSA_10UnderscoreESZ_SZ_EEEEENS7_6detail26Sm90ImplicitGemmTileTraitsINSA_20SM90_TMA_LOAD_IM2COLENSA_14ComposedLayoutINSA_7SwizzleILi2ELi4ELi3EEENSA_18smem_ptr_flag_bitsILi16EEENSV_INSB_IJNSB_IJNSC_ILi8EEENSC_ILi16EEEEEENSB_IJSI_SD_EEENSB_IJSD_NSC_ILi14EEEEEEEEENSB_IJNSB_IJSI_NSC_ILi256EEEEEENSB_IJSD_SW_EEENSB_IJSW_NSC_ILi4096EEEEEEEEEEEEEvEENS13_INSA_13SM90_TMA_LOADES1O_vEEEENS_8epilogue10collective6detail29Sm90TmaWarpSpecializedAdapterINS1U_15DefaultEpilogueISL_NSB_IJNSB_IJlllEEESD_SW_EEES1Z_NS1T_6thread17LinearCombinationISL_Li1EffLNS20_9ScaleType4KindE0ELNS_15FloatRoundStyleE2ESL_EENS_4gemm15EpilogueDefaultEEEEEvvEEEEvNT_6ParamsE,"aw",@nobits
	.sectionflags	@""
	.align	16
	.zero		1024


//--------------------- .nv.shared.reserved.0     --------------------------
	.section	.nv.shared.reserved.0,"aw",@nobits
	.weak		__nv_reservedSMEM_offset_0_alias
	.size		__nv_reservedSMEM_offset_0_alias, 0, 0
	.other		__nv_reservedSMEM_offset_0_alias,@"STO_CUDA_RESERVED_SHARED STV_DEFAULT"
__nv_reservedSMEM_offset_0_alias:
	.zero		0


//--------------------- .nv.global                --------------------------
	.section	.nv.global,"aw",@nobits
.nv.global:
	.type		_ZN39_INTERNAL_eda9952c_4_k_cu_e58d8c09_27874cute1_E,@object
	.size		_ZN39_INTERNAL_eda9952c_4_k_cu_e58d8c09_27874cute1_E,(_ZN39_INTERNAL_eda9952c_4_k_cu_e58d8c09_27874cuda3std3__45__cpo6cbeginE - _ZN39_INTERNAL_eda9952c_4_k_cu_e58d8c09_27874cute1_E)
_ZN39_INTERNAL_eda9952c_4_k_cu_e58d8c09_27874cute1_E:
	.zero		1
	.type		_ZN39_INTERNAL_eda9952c_4_k_cu_e58d8c09_27874cuda3std3__45__cpo6cbeginE,@object
	.size		_ZN39_INTERNAL_eda9952c_4_k_cu_e58d8c09_27874cuda3std3__45__cpo6cbeginE,(_ZN39_INTERNAL_eda9952c_4_k_cu_e58d8c09_27874cuda3std3__48in_placeE - _ZN39_INTERNAL_eda9952c_4_k_cu_e58d8c09_27874cuda3std3__45__cpo6cbeginE)
_ZN39_INTERNAL_eda9952c_4_k_cu_e58d8c09_27874cuda3std3__45__cpo6cbeginE:
	.zero		1
	.type		_ZN39_INTERNAL_eda9952c_4_k_cu_e58d8c09_27874cuda3std3__48in_placeE,@object
	.size		_ZN39_INTERNAL_eda9952c_4_k_cu_e58d8c09_27874cuda3std3__48in_placeE,(_ZN39_INTERNAL_eda9952c_4_k_cu_e58d8c09_27874cuda3std6ranges3__45__cpo9iter_moveE - _ZN39_INTERNAL_eda9952c_4_k_cu_e58d8c09_27874cuda3std3__48in_placeE)
_ZN39_INTERNAL_eda9952c_4_k_cu_e58d8c09_27874cuda3std3__48in_placeE:
	.zero		1
	.type		_ZN39_INTERNAL_eda9952c_4_k_cu_e58d8c09_27874cuda3std6ranges3__45__cpo9iter_moveE,@object
	.size		_ZN39_INTERNAL_eda9952c_4_k_cu_e58d8c09_27874cuda3std6ranges3__45__cpo9iter_moveE,(_ZN39_INTERNAL_eda9952c_4_k_cu_e58d8c09_27874cuda3std3__45__cpo5beginE - _ZN39_INTERNAL_eda9952c_4_k_cu_e58d8c09_27874cuda3std6ranges3__45__cpo9iter_moveE)
_ZN39_INTERNAL_eda9952c_4_k_cu_e58d8c09_27874cuda3std6ranges3__45__cpo9iter_moveE:
	.zero		1
	.type		_ZN39_INTERNAL_eda9952c_4_k_cu_e58d8c09_27874cuda3std3__45__cpo5beginE,@object
	.size		_ZN39_INTERNAL_eda9952c_4_k_cu_e58d8c09_27874cuda3std3__45__cpo5beginE,(_ZN39_INTERNAL_eda9952c_4_k_cu_e58d8c09_27874cuda3std3__441_GLOBAL__N__eda9952c_4_k_cu_e58d8c09_27876ignoreE - _ZN39_INTERNAL_eda9952c_4_k_cu_e58d8c09_27874cuda3std3__45__cpo5beginE)
_ZN39_INTERNAL_eda9952c_4_k_cu_e58d8c09_27874cuda3std3__45__cpo5beginE:
	.zero		1
	.type		_ZN39_INTERNAL_eda9952c_4_k_cu_e58d8c09_27874cuda3std3__441_GLOBAL__N__eda9952c_4_k_cu_e58d8c09_27876ignoreE,@object
	.size		_ZN39_INTERNAL_eda9952c_4_k_cu_e58d8c09_27874cuda3std3__441_GLOBAL__N__eda9952c_4_k_cu_e58d8c09_27876ignoreE,(_ZN39_INTERNAL_eda9952c_4_k_cu_e58d8c09_27874cute7productE - _ZN39_INTERNAL_eda9952c_4_k_cu_e58d8c09_27874cuda3std3__441_GLOBAL__N__eda9952c_4_k_cu_e58d8c09_27876ignoreE)
_ZN39_INTERNAL_eda9952c_4_k_cu_e58d8c09_27874cuda3std3__441_GLOBAL__N__eda9952c_4_k_cu_e58d8c09_27876ignoreE:
	.zero		1
	.type		_ZN39_INTERNAL_eda9952c_4_k_cu_e58d8c09_27874cute7productE,@object
	.size		_ZN39_INTERNAL_eda9952c_4_k_cu_e58d8c09_27874cute7productE,(_ZN39_INTERNAL_eda9952c_4_k_cu_e58d8c09_27874cuda3std3__45__cpo3endE - _ZN39_INTERNAL_eda9952c_4_k_cu_e58d8c09_27874cute7productE)
_ZN39_INTERNAL_eda9952c_4_k_cu_e58d8c09_27874cute7productE:
	.zero		1
	.type		_ZN39_INTERNAL_eda9952c_4_k_cu_e58d8c09_27874cuda3std3__45__cpo3endE,@object
	.size		_ZN39_INTERNAL_eda9952c_4_k_cu_e58d8c09_27874cuda3std3__45__cpo3endE,(_ZN39_INTERNAL_eda9952c_4_k_cu_e58d8c09_27874cuda3std3__419piecewise_constructE - _ZN39_INTERNAL_eda9952c_4_k_cu_e58d8c09_27874cuda3std3__45__cpo3endE)
_ZN39_INTERNAL_eda9952c_4_k_cu_e58d8c09_27874cuda3std3__45__cpo3endE:
	.zero		1
	.type		_ZN39_INTERNAL_eda9952c_4_k_cu_e58d8c09_27874cuda3std3__419piecewise_constructE,@object
	.size		_ZN39_INTERNAL_eda9952c_4_k_cu_e58d8c09_27874cuda3std3__419piecewise_constructE,(_ZN39_INTERNAL_eda9952c_4_k_cu_e58d8c09_27874cuda3std3__45__cpo4cendE - _ZN39_INTERNAL_eda9952c_4_k_cu_e58d8c09_27874cuda3std3__419piecewise_constructE)
_ZN39_INTERNAL_eda9952c_4_k_cu_e58d8c09_27874cuda3std3__419piecewise_constructE:
	.zero		1
	.type		_ZN39_INTERNAL_eda9952c_4_k_cu_e58d8c09_27874cuda3std3__45__cpo4cendE,@object
	.size		_ZN39_INTERNAL_eda9952c_4_k_cu_e58d8c09_27874cuda3std3__45__cpo4cendE,(_ZN39_INTERNAL_eda9952c_4_k_cu_e58d8c09_27874cuda3std6ranges3__45__cpo4swapE - _ZN39_INTERNAL_eda9952c_4_k_cu_e58d8c09_27874cuda3std3__45__cpo4cendE)
_ZN39_INTERNAL_eda9952c_4_k_cu_e58d8c09_27874cuda3std3__45__cpo4cendE:
	.zero		1
	.type		_ZN39_INTERNAL_eda9952c_4_k_cu_e58d8c09_27874cuda3std6ranges3__45__cpo4swapE,@object
	.size		_ZN39_INTERNAL_eda9952c_4_k_cu_e58d8c09_27874cuda3std6ranges3__45__cpo4swapE,(.L_7 - _ZN39_INTERNAL_eda9952c_4_k_cu_e58d8c09_27874cuda3std6ranges3__45__cpo4swapE)
_ZN39_INTERNAL_eda9952c_4_k_cu_e58d8c09_27874cuda3std6ranges3__45__cpo4swapE:
	.zero		1
.L_7:


//--------------------- .nv.constant0._ZN7cutlass13device_kernelINS_4conv6kernel13ConvUniversalINS1_16ConvProblemShapeILNS1_8OperatorE0ELi2EEENS1_10collective14CollectiveConvINS1_46MainloopSm90TmaGmmaWarpSpecializedImplicitGemmILS5_0ELi14ELi2EN4cute5tupleIJNSA_1CILi1EEESD_SD_EEENS1_36KernelImplicitTmaWarpSpecializedSm90ELi1EEENSB_IJNSC_ILi128EEESH_NSB_IJNSC_ILi32EEEEEEEEENS_10bfloat16_tESL_NSA_8TiledMMAINSA_8MMA_AtomIJNSA_4SM904GMMA28MMA_64x128x16_F32BF16BF16_SSILNSP_5MajorE0ELSR_0ELNSP_7ScaleInE1ELSS_1EEEEEENSA_6LayoutISE_NSB_IJNSC_ILi0EEESW_SW_EEEEENSB_IJNSA_10UnderscoreESZ_SZ_EEEEENS7_6detail26Sm90ImplicitGemmTileTraitsINSA_20SM90_TMA_LOAD_IM2COLENSA_14ComposedLayoutINSA_7SwizzleILi2ELi4ELi3EEENSA_18smem_ptr_flag_bitsILi16EEENSV_INSB_IJNSB_IJNSC_ILi8EEENSC_ILi16EEEEEENSB_IJSI_SD_EEENSB_IJSD_NSC_ILi14EEEEEEEEENSB_IJNSB_IJSI_NSC_ILi256EEEEEENSB_IJSD_SW_EEENSB_IJSW_NSC_ILi4096EEEEEEEEEEEEEvEENS13_INSA_13SM90_TMA_LOADES1O_vEEEENS_8epilogue10collective6detail29Sm90TmaWarpSpecializedAdapterINS1U_15DefaultEpilogueISL_NSB_IJNSB_IJlllEEESD_SW_EEES1Z_NS1T_6thread17LinearCombinationISL_Li1EffLNS20_9ScaleType4KindE0ELNS_15FloatRoundStyleE2ESL_EENS_4gemm15EpilogueDefaultEEEEEvvEEEEvNT_6ParamsE --------------------------
	.section	.nv.constant0._ZN7cutlass13device_kernelINS_4conv6kernel13ConvUniversalINS1_16ConvProblemShapeILNS1_8OperatorE0ELi2EEENS1_10collective14CollectiveConvINS1_46MainloopSm90TmaGmmaWarpSpecializedImplicitGemmILS5_0ELi14ELi2EN4cute5tupleIJNSA_1CILi1EEESD_SD_EEENS1_36KernelImplicitTmaWarpSpecializedSm90ELi1EEENSB_IJNSC_ILi128EEESH_NSB_IJNSC_ILi32EEEEEEEEENS_10bfloat16_tESL_NSA_8TiledMMAINSA_8MMA_AtomIJNSA_4SM904GMMA28MMA_64x128x16_F32BF16BF16_SSILNSP_5MajorE0ELSR_0ELNSP_7ScaleInE1ELSS_1EEEEEENSA_6LayoutISE_NSB_IJNSC_ILi0EEESW_SW_EEEEENSB_IJNSA_10UnderscoreESZ_SZ_EEEEENS7_6detail26Sm90ImplicitGemmTileTraitsINSA_20SM90_TMA_LOAD_IM2COLENSA_14ComposedLayoutINSA_7SwizzleILi2ELi4ELi3EEENSA_18smem_ptr_flag_bitsILi16EEENSV_INSB_IJNSB_IJNSC_ILi8EEENSC_ILi16EEEEEENSB_IJSI_SD_EEENSB_IJSD_NSC_ILi14EEEEEEEEENSB_IJNSB_IJSI_NSC_ILi256EEEEEENSB_IJSD_SW_EEENSB_IJSW_NSC_ILi4096EEEEEEEEEEEEEvEENS13_INSA_13SM90_TMA_LOADES1O_vEEEENS_8epilogue10collective6detail29Sm90TmaWarpSpecializedAdapterINS1U_15DefaultEpilogueISL_NSB_IJNSB_IJlllEEESD_SW_EEES1Z_NS1T_6thread17LinearCombinationISL_Li1EffLNS20_9ScaleType4KindE0ELNS_15FloatRoundStyleE2ESL_EENS_4gemm15EpilogueDefaultEEEEEvvEEEEvNT_6ParamsE,"a",@progbits
	.sectionflags	@""
	.align	4
.nv.constant0._ZN7cutlass13device_kernelINS_4conv6kernel13ConvUniversalINS1_16ConvProblemShapeILNS1_8OperatorE0ELi2EEENS1_10collective14CollectiveConvINS1_46MainloopSm90TmaGmmaWarpSpecializedImplicitGemmILS5_0ELi14ELi2EN4cute5tupleIJNSA_1CILi1EEESD_SD_EEENS1_36KernelImplicitTmaWarpSpecializedSm90ELi1EEENSB_IJNSC_ILi128EEESH_NSB_IJNSC_ILi32EEEEEEEEENS_10bfloat16_tESL_NSA_8TiledMMAINSA_8MMA_AtomIJNSA_4SM904GMMA28MMA_64x128x16_F32BF16BF16_SSILNSP_5MajorE0ELSR_0ELNSP_7ScaleInE1ELSS_1EEEEEENSA_6LayoutISE_NSB_IJNSC_ILi0EEESW_SW_EEEEENSB_IJNSA_10UnderscoreESZ_SZ_EEEEENS7_6detail26Sm90ImplicitGemmTileTraitsINSA_20SM90_TMA_LOAD_IM2COLENSA_14ComposedLayoutINSA_7SwizzleILi2ELi4ELi3EEENSA_18smem_ptr_flag_bitsILi16EEENSV_INSB_IJNSB_IJNSC_ILi8EEENSC_ILi16EEEEEENSB_IJSI_SD_EEENSB_IJSD_NSC_ILi14EEEEEEEEENSB_IJNSB_IJSI_NSC_ILi256EEEEEENSB_IJSD_SW_EEENSB_IJSW_NSC_ILi4096EEEEEEEEEEEEEvEENS13_INSA_13SM90_TMA_LOADES1O_vEEEENS_8epilogue10collective6detail29Sm90TmaWarpSpecializedAdapterINS1U_15DefaultEpilogueISL_NSB_IJNSB_IJlllEEESD_SW_EEES1Z_NS1T_6thread17LinearCombinationISL_Li1EffLNS20_9ScaleType4KindE0ELNS_15FloatRoundStyleE2ESL_EENS_4gemm15EpilogueDefaultEEEEEvvEEEEvNT_6ParamsE:
	.zero		1536


//--------------------- SYMBOLS --------------------------

	.type		.nv.reservedSmem.offset0,@object
	.size		.nv.reservedSmem.offset0,0x4
